def matmul_kernel(
    a_ptr,
    b_ptr,
    c_ptr,
    M,
    N,
    K,
    stride_am,
    stride_ak,
    stride_bk,
    stride_bn,
    stride_cm,
    stride_cn,
    BLOCK_M: tl.constexpr,
    BLOCK_N: tl.constexpr,
    BLOCK_K: tl.constexpr,
    GROUP_M: tl.constexpr,
):
    pid = tl.program_id(axis=0)
    num_pid_m = tl.cdiv(M, BLOCK_M)
    num_pid_n = tl.cdiv(N, BLOCK_N)
    num_pid_in_group = GROUP_M * num_pid_n
    group_id = pid // num_pid_in_group
    first_pid_m = group_id * GROUP_M
    group_size_m = min(num_pid_m - first_pid_m, GROUP_M)
    pid_m = first_pid_m + ((pid % num_pid_in_group) % group_size_m)
    pid_n = (pid % num_pid_in_group) // group_size_m

    offs_am = (pid_m * BLOCK_M + tl.arange(0, BLOCK_M)) % M
    offs_bn = (pid_n * BLOCK_N + tl.arange(0, BLOCK_N)) % N
    offs_k = tl.arange(0, BLOCK_K)
    a_ptrs = a_ptr + offs_am[:, None] * stride_am + offs_k[None, :] * stride_ak
    b_ptrs = b_ptr + offs_k[:, None] * stride_bk + offs_bn[None, :] * stride_bn

    acc = tl.zeros((BLOCK_M, BLOCK_N), dtype=tl.float32)
    for kk in range(0, tl.cdiv(K, BLOCK_K)):
        a = tl.load(a_ptrs, mask=offs_k[None, :] < K - kk * BLOCK_K, other=0.0)
        b = tl.load(b_ptrs, mask=offs_k[:, None] < K - kk * BLOCK_K, other=0.0)
        acc = tl.dot(a, b, acc)
        a_ptrs += BLOCK_K * stride_ak
        b_ptrs += BLOCK_K * stride_bk

    c = acc.to(c_ptr.dtype.element_ty)
    offs_cm = pid_m * BLOCK_M + tl.arange(0, BLOCK_M)
    offs_cn = pid_n * BLOCK_N + tl.arange(0, BLOCK_N)
    c_ptrs = c_ptr + offs_cm[:, None] * stride_cm + offs_cn[None, :] * stride_cn
    mask = (offs_cm[:, None] < M) & (offs_cn[None, :] < N)
    tl.store(c_ptrs, c, mask=mask)

# config = {"BLOCK_K": 16, "BLOCK_M": 64, "BLOCK_N": 64, "GROUP_M": 8, "arch": "sm_100", "dtype": "fp16", "num_ctas": 1, "num_stages": 3, "num_warps": 4}
# arch = sm_100


// ===== COMPILED SASS (sm_100a) =====

	.target	sm_100a

	.elftype	@"ET_EXEC"


//--------------------- .note.nv.tkinfo           --------------------------
	.section	.note.nv.tkinfo,"",@"SHT_NOTE"
	.sectionflags	@"SHF_NOTE_NV_TKINFO"
	.tkinfo
        /*0018*/ 	.word	0x00000081
        /*0030*/ 	.string	""
        /*0030*/ 	.string	"ptxas-blackwell"
        /*0030*/ 	.string	"Cuda compilation tools, release 12.9, V12.9.86"
        /*0030*/ 	.string	"Build cuda_12.9.r12.9/compiler.36037853_0"
        /*0030*/ 	.string	"-v  -suppress-debug-info  -lineinfo  -arch sm_100a "



//--------------------- .note.nv.cuver            --------------------------
	.section	.note.nv.cuver,"",@"SHT_NOTE"
	.sectionflags	@"SHF_NOTE_NV_CUVER"
        /*0018*/ 	.short	0x0001
        /*001a*/ 	.short	0x0064
        /*001c*/ 	.short	0x0001
        /*001e*/ 	.short	0x0000
        /*0020*/ 	.short	0x0001
        /*0022*/ 	.short	0x0000


//--------------------- .nv.info                  --------------------------
	.section	.nv.info,"",@"SHT_CUDA_INFO"
	.align	4


	//----- nvinfo : EIATTR_REGCOUNT
	.align		4
        /*0000*/ 	.byte	0x04, 0x2f
        /*0002*/ 	.short	(.L_4 - .L_3)
	.align		4
.L_3:
        /*0004*/ 	.word	index@(matmul_kernel)
        /*0008*/ 	.word	0x00000045


	//----- nvinfo : EIATTR_FRAME_SIZE
	.align		4
.L_4:
        /*000c*/ 	.byte	0x04, 0x11
        /*000e*/ 	.short	(.L_6 - .L_5)
	.align		4
.L_5:
        /*0010*/ 	.word	index@($__internal_2_$__cuda_sm10x_tcgen05_guardrail_trap_unallocated_columns_being_dealloced)
        /*0014*/ 	.word	0x00000000


	//----- nvinfo : EIATTR_FRAME_SIZE
	.align		4
.L_6:
        /*0018*/ 	.byte	0x04, 0x11
        /*001a*/ 	.short	(.L_8 - .L_7)
	.align		4
.L_7:
        /*001c*/ 	.word	index@($__internal_1_$__cuda_sm10x_tcgen05_guardrail_trap_phase_invalid_during_alloc)
        /*0020*/ 	.word	0x00000000


	//----- nvinfo : EIATTR_FRAME_SIZE
	.align		4
.L_8:
        /*0024*/ 	.byte	0x04, 0x11
        /*0026*/ 	.short	(.L_10 - .L_9)
	.align		4
.L_9:
        /*0028*/ 	.word	index@($__internal_0_$__cuda_sm10x_tcgen05_guardrail_trap_col_being_dealloced_not_returned_by_alloc)
        /*002c*/ 	.word	0x00000000


	//----- nvinfo : EIATTR_FRAME_SIZE
	.align		4
.L_10:
        /*0030*/ 	.byte	0x04, 0x11
        /*0032*/ 	.short	(.L_12 - .L_11)
	.align		4
.L_11:
        /*0034*/ 	.word	index@(matmul_kernel)
        /*0038*/ 	.word	0x00000000


	//----- nvinfo : EIATTR_MIN_STACK_SIZE
	.align		4
.L_12:
        /*003c*/ 	.byte	0x04, 0x12
        /*003e*/ 	.short	(.L_14 - .L_13)
	.align		4
.L_13:
        /*0040*/ 	.word	index@(matmul_kernel)
        /*0044*/ 	.word	0x00000000
.L_14:


//--------------------- .nv.info.matmul_kernel    --------------------------
	.section	.nv.info.matmul_kernel,"",@"SHT_CUDA_INFO"
	.sectionflags	@""
	.align	4


	//----- nvinfo : EIATTR_CUDA_API_VERSION
	.align		4
        /*0000*/ 	.byte	0x04, 0x37
        /*0002*/ 	.short	(.L_16 - .L_15)
.L_15:
        /*0004*/ 	.word	0x00000081


	//----- nvinfo : EIATTR_KPARAM_INFO
	.align		4
.L_16:
        /*0008*/ 	.byte	0x04, 0x17
        /*000a*/ 	.short	(.L_18 - .L_17)
.L_17:
        /*000c*/ 	.word	0x00000000
        /*0010*/ 	.short	0x000d
        /*0012*/ 	.short	0x0048
        /*0014*/ 	.byte	0x00, 0xf4, 0x21, 0x00


	//----- nvinfo : EIATTR_KPARAM_INFO
	.align		4
.L_18:
        /*0018*/ 	.byte	0x04, 0x17
        /*001a*/ 	.short	(.L_20 - .L_19)
.L_19:
        /*001c*/ 	.word	0x00000000
        /*0020*/ 	.short	0x000c
        /*0022*/ 	.short	0x0040
        /*0024*/ 	.byte	0x00, 0xf4, 0x21, 0x00


	//----- nvinfo : EIATTR_KPARAM_INFO
	.align		4
.L_20:
        /*0028*/ 	.byte	0x04, 0x17
        /*002a*/ 	.short	(.L_22 - .L_21)
.L_21:
        /*002c*/ 	.word	0x00000000
        /*0030*/ 	.short	0x000b
        /*0032*/ 	.short	0x0038
        /*0034*/ 	.byte	0x00, 0xf0, 0x11, 0x00


	//----- nvinfo : EIATTR_KPARAM_INFO
	.align		4
.L_22:
        /*0038*/ 	.byte	0x04, 0x17
        /*003a*/ 	.short	(.L_24 - .L_23)
.L_23:
        /*003c*/ 	.word	0x00000000
        /*0040*/ 	.short	0x000a
        /*0042*/ 	.short	0x0034
        /*0044*/ 	.byte	0x00, 0xf0, 0x11, 0x00


	//----- nvinfo : EIATTR_KPARAM_INFO
	.align		4
.L_24:
        /*0048*/ 	.byte	0x04, 0x17
        /*004a*/ 	.short	(.L_26 - .L_25)
.L_25:
        /*004c*/ 	.word	0x00000000
        /*0050*/ 	.short	0x0009
        /*0052*/ 	.short	0x0030
        /*0054*/ 	.byte	0x00, 0xf0, 0x11, 0x00


	//----- nvinfo : EIATTR_KPARAM_INFO
	.align		4
.L_26:
        /*0058*/ 	.byte	0x04, 0x17
        /*005a*/ 	.short	(.L_28 - .L_27)
.L_27:
        /*005c*/ 	.word	0x00000000
        /*0060*/ 	.short	0x0008
        /*0062*/ 	.short	0x002c
        /*0064*/ 	.byte	0x00, 0xf0, 0x11, 0x00


	//----- nvinfo : EIATTR_KPARAM_INFO
	.align		4
.L_28:
        /*0068*/ 	.byte	0x04, 0x17
        /*006a*/ 	.short	(.L_30 - .L_29)
.L_29:
        /*006c*/ 	.word	0x00000000
        /*0070*/ 	.short	0x0007
        /*0072*/ 	.short	0x0028
        /*0074*/ 	.byte	0x00, 0xf0, 0x11, 0x00


	//----- nvinfo : EIATTR_KPARAM_INFO
	.align		4
.L_30:
        /*0078*/ 	.byte	0x04, 0x17
        /*007a*/ 	.short	(.L_32 - .L_31)
.L_31:
        /*007c*/ 	.word	0x00000000
        /*0080*/ 	.short	0x0006
        /*0082*/ 	.short	0x0024
        /*0084*/ 	.byte	0x00, 0xf0, 0x11, 0x00


	//----- nvinfo : EIATTR_KPARAM_INFO
	.align		4
.L_32:
        /*0088*/ 	.byte	0x04, 0x17
        /*008a*/ 	.short	(.L_34 - .L_33)
.L_33:
        /*008c*/ 	.word	0x00000000
        /*0090*/ 	.short	0x0005
        /*0092*/ 	.short	0x0020
        /*0094*/ 	.byte	0x00, 0xf0, 0x11, 0x00


	//----- nvinfo : EIATTR_KPARAM_INFO
	.align		4
.L_34:
        /*0098*/ 	.byte	0x04, 0x17
        /*009a*/ 	.short	(.L_36 - .L_35)
.L_35:
        /*009c*/ 	.word	0x00000000
        /*00a0*/ 	.short	0x0004
        /*00a2*/ 	.short	0x001c
        /*00a4*/ 	.byte	0x00, 0xf0, 0x11, 0x00


	//----- nvinfo : EIATTR_KPARAM_INFO
	.align		4
.L_36:
        /*00a8*/ 	.byte	0x04, 0x17
        /*00aa*/ 	.short	(.L_38 - .L_37)
.L_37:
        /*00ac*/ 	.word	0x00000000
        /*00b0*/ 	.short	0x0003
        /*00b2*/ 	.short	0x0018
        /*00b4*/ 	.byte	0x00, 0xf0, 0x11, 0x00


	//----- nvinfo : EIATTR_KPARAM_INFO
	.align		4
.L_38:
        /*00b8*/ 	.byte	0x04, 0x17
        /*00ba*/ 	.short	(.L_40 - .L_39)
.L_39:
        /*00bc*/ 	.word	0x00000000
        /*00c0*/ 	.short	0x0002
        /*00c2*/ 	.short	0x0010
        /*00c4*/ 	.byte	0x00, 0xf4, 0x21, 0x00


	//----- nvinfo : EIATTR_KPARAM_INFO
	.align		4
.L_40:
        /*00c8*/ 	.byte	0x04, 0x17
        /*00ca*/ 	.short	(.L_42 - .L_41)
.L_41:
        /*00cc*/ 	.word	0x00000000
        /*00d0*/ 	.short	0x0001
        /*00d2*/ 	.short	0x0008
        /*00d4*/ 	.byte	0x00, 0xf4, 0x21, 0x00


	//----- nvinfo : EIATTR_KPARAM_INFO
	.align		4
.L_42:
        /*00d8*/ 	.byte	0x04, 0x17
        /*00da*/ 	.short	(.L_44 - .L_43)
.L_43:
        /*00dc*/ 	.word	0x00000000
        /*00e0*/ 	.short	0x0000
        /*00e2*/ 	.short	0x0000
        /*00e4*/ 	.byte	0x00, 0xf4, 0x21, 0x00


	//----- nvinfo : EIATTR_AT_ENTRY_FRAGMENTS
	.align		4
.L_44:
        /*00e8*/ 	.byte	0x04, 0x4f
        /*00ea*/ 	.short	(.L_46 - .L_45)


	//   ....[0]....
.L_45:
        /*00ec*/ 	.word	0x00000004


	//----- nvinfo : EIATTR_RESERVED_SMEM_USED
	.align		4
.L_46:
        /*00f0*/ 	.byte	0x01, 0x41
	.zero		2


	//----- nvinfo : EIATTR_SPARSE_MMA_MASK
	.align		4
        /*00f4*/ 	.byte	0x03, 0x50
        /*00f6*/ 	.short	0x0000


	//----- nvinfo : EIATTR_TCGEN05_1CTA_USED
	.align		4
        /*00f8*/ 	.byte	0x01, 0x51
	.zero		2


	//----- nvinfo : EIATTR_MAXREG_COUNT
	.align		4
        /*00fc*/ 	.byte	0x03, 0x1b
        /*00fe*/ 	.short	0x00ff


	//----- nvinfo : EIATTR_NUM_BARRIERS
	.align		4
        /*0100*/ 	.byte	0x02, 0x4c
        /*0102*/ 	.byte	0x01
	.zero		1


	//----- nvinfo : EIATTR_INT_WARP_WIDE_INSTR_OFFSETS
	.align		4
        /*0104*/ 	.byte	0x04, 0x31
        /*0106*/ 	.short	(.L_48 - .L_47)


	//   ....[0]....
.L_47:
        /*0108*/ 	.word	0x000012a0


	//   ....[1]....
        /*010c*/ 	.word	0x000012c0


	//   ....[2]....
        /*0110*/ 	.word	0x000019c0


	//   ....[3]....
        /*0114*/ 	.word	0x00003850


	//   ....[4]....
        /*0118*/ 	.word	0x000038a0


	//----- nvinfo : EIATTR_COOP_GROUP_MASK_REGIDS
	.align		4
.L_48:
        /*011c*/ 	.byte	0x04, 0x29
        /*011e*/ 	.short	(.L_50 - .L_49)


	//   ....[0]....
.L_49:
        /*0120*/ 	.word	0xffffffff


	//   ....[1]....
        /*0124*/ 	.word	0xffffffff


	//   ....[2]....
        /*0128*/ 	.word	0xffffffff


	//   ....[3]....
        /*012c*/ 	.word	0xffffffff


	//----- nvinfo : EIATTR_COOP_GROUP_INSTR_OFFSETS
	.align		4
.L_50:
        /*0130*/ 	.byte	0x04, 0x28
        /*0132*/ 	.short	(.L_52 - .L_51)


	//   ....[0]....
.L_51:
        /*0134*/ 	.word	0x00000060


	//   ....[1]....
        /*0138*/ 	.word	0x00000320


	//   ....[2]....
        /*013c*/ 	.word	0x000036e0


	//   ....[3]....
        /*0140*/ 	.word	0x00003950


	//----- nvinfo : EIATTR_VRC_CTA_INIT_COUNT
	.align		4
.L_52:
        /*0144*/ 	.byte	0x02, 0x4a
        /*0146*/ 	.byte	0x80
	.zero		1


	//----- nvinfo : EIATTR_MBARRIER_INSTR_OFFSETS
	.align		4
        /*0148*/ 	.byte	0x04, 0x39
        /*014a*/ 	.short	(.L_54 - .L_53)


	//   ....[0]....
.L_53:
        /*014c*/ 	.word	0x000013f0
        /*0150*/ 	.word	0x000000ff
        /*0154*/ 	.word	0x00000000
        /*0158*/ 	.short	0x0100
        /*015a*/ 	.byte	0x0d
	.zero		1


	//   ....[1]....
        /*015c*/ 	.word	0x00001a10
        /*0160*/ 	.word	0x000000ff
        /*0164*/ 	.word	0x00002008
        /*0168*/ 	.short	0x0100
        /*016a*/ 	.byte	0x0e
	.zero		1


	//   ....[2]....
        /*016c*/ 	.word	0x00001fd0
        /*0170*/ 	.word	0x000000ff
        /*0174*/ 	.word	0x00000000
        /*0178*/ 	.short	0x010a
        /*017a*/ 	.byte	0x0d
	.zero		1


	//   ....[3]....
        /*017c*/ 	.word	0x00002660
        /*0180*/ 	.word	0x000000ff
        /*0184*/ 	.word	0x00000000
        /*0188*/ 	.short	0x010a
        /*018a*/ 	.byte	0x0d
	.zero		1


	//   ....[4]....
        /*018c*/ 	.word	0x00002780
        /*0190*/ 	.word	0x000000ff
        /*0194*/ 	.word	0x00002000
        /*0198*/ 	.short	0x0108
        /*019a*/ 	.byte	0x0e
	.zero		1


	//   ....[5]....
        /*019c*/ 	.word	0x000027e0
        /*01a0*/ 	.word	0x000000ff
        /*01a4*/ 	.word	0x00002008
        /*01a8*/ 	.short	0x0108
        /*01aa*/ 	.byte	0x0e
	.zero		1


	//   ....[6]....
        /*01ac*/ 	.word	0x00003970
        /*01b0*/ 	.word	0x000000ff
        /*01b4*/ 	.word	0x00000000
        /*01b8*/ 	.short	0x010a
        /*01ba*/ 	.byte	0x0d
	.zero		1


	//   ....[7]....
        /*01bc*/ 	.word	0x000039a0
        /*01c0*/ 	.word	0x000000ff
        /*01c4*/ 	.word	0x00000000
        /*01c8*/ 	.short	0x010a
        /*01ca*/ 	.byte	0x0d
	.zero		1


	//----- nvinfo : EIATTR_NUM_MBARRIERS
	.align		4
.L_54:
        /*01cc*/ 	.byte	0x03, 0x38
        /*01ce*/ 	.short	0x0002


	//----- nvinfo : EIATTR_EXIT_INSTR_OFFSETS
	.align		4
        /*01d0*/ 	.byte	0x04, 0x1c
        /*01d2*/ 	.short	(.L_56 - .L_55)


	//   ....[0]....
.L_55:
        /*01d4*/ 	.word	0x00003960


	//----- nvinfo : EIATTR_REQNTID
	.align		4
.L_56:
        /*01d8*/ 	.byte	0x04, 0x10
        /*01da*/ 	.short	(.L_58 - .L_57)
.L_57:
        /*01dc*/ 	.word	0x00000080
        /*01e0*/ 	.word	0x00000001
        /*01e4*/ 	.word	0x00000001


	//----- nvinfo : EIATTR_CRS_STACK_SIZE
	.align		4
.L_58:
        /*01e8*/ 	.byte	0x04, 0x1e
        /*01ea*/ 	.short	(.L_60 - .L_59)
.L_59:
        /*01ec*/ 	.word	0x00000000


	//----- nvinfo : EIATTR_CBANK_PARAM_SIZE
	.align		4
.L_60:
        /*01f0*/ 	.byte	0x03, 0x19
        /*01f2*/ 	.short	0x0050


	//----- nvinfo : EIATTR_PARAM_CBANK
	.align		4
        /*01f4*/ 	.byte	0x04, 0x0a
        /*01f6*/ 	.short	(.L_62 - .L_61)
	.align		4
.L_61:
        /*01f8*/ 	.word	index@(.nv.constant0.matmul_kernel)
        /*01fc*/ 	.short	0x0380
        /*01fe*/ 	.short	0x0050


	//----- nvinfo : EIATTR_SW_WAR
	.align		4
.L_62:
        /*0200*/ 	.byte	0x04, 0x36
        /*0202*/ 	.short	(.L_64 - .L_63)
.L_63:
        /*0204*/ 	.word	0x00000008
.L_64:


//--------------------- .nv.compat                --------------------------
	.section	.nv.compat,"",@"SHT_CUDA_COMPAT_INFO"
	.align	4
        /*0000*/ 	.byte	0x02, 0x02, 0x02, 0x00, 0x02, 0x05, 0x05, 0x00, 0x02, 0x03, 0x00, 0x00, 0x02, 0x06, 0x01, 0x00


//--------------------- .nv.callgraph             --------------------------
	.section	.nv.callgraph,"",@"SHT_CUDA_CALLGRAPH"
	.align	4
	.sectionentsize	8
	.align		4
        /*0000*/ 	.word	0x00000000
	.align		4
        /*0004*/ 	.word	0xffffffff
	.align		4
        /*0008*/ 	.word	0x00000000
	.align		4
        /*000c*/ 	.word	0xfffffffe
	.align		4
        /*0010*/ 	.word	0x00000000
	.align		4
        /*0014*/ 	.word	0xfffffffd
	.align		4
        /*0018*/ 	.word	0x00000000
	.align		4
        /*001c*/ 	.word	0xfffffffc


//--------------------- .text.matmul_kernel       --------------------------
	.section	.text.matmul_kernel,"ax",@progbits
	.align	128
        .global         matmul_kernel
        .type           matmul_kernel,@function
        .size           matmul_kernel,(.L_x_20 - matmul_kernel)
        .other          matmul_kernel,@"STO_CUDA_ENTRY STV_DEFAULT"
matmul_kernel:
.text.matmul_kernel:
[----:B------:R-:W0:Y:S01]  /*0000*/  LDC R1, c[0x0][0x37c] ;  /* 0x0000df00ff017b82 */ /* 0x000e220000000800 */
[----:B------:R-:W1:Y:S01]  /*0010*/  S2R R36, SR_TID.X ;  /* 0x0000000000247919 */ /* 0x000e620000002100 */
[----:B------:R-:W2:Y:S01]  /*0020*/  LDCU.64 UR16, c[0x0][0x358] ;  /* 0x00006b00ff1077ac */ /* 0x000ea20008000a00 */
[----:B-1----:R-:W-:-:S13]  /*0030*/  ISETP.GE.U32.AND P1, PT, R36, 0x20, PT ;  /* 0x000000202400780c */ /* 0x002fda0003f26070 */
[----:B--2---:R-:W-:Y:S05]  /*0040*/  @P1 BRA `(.L_x_0) ;  /* 0x0000000000b81947 */ /* 0x004fea0003800000 */
[----:B------:R-:W1:Y:S01]  /*0050*/  S2UR UR6, SR_CgaCtaId ;  /* 0x00000000000679c3 */ /* 0x000e620000008800 */
[----:B------:R-:W-:Y:S01]  /*0060*/  NOP ;  /* 0x0000000000007918 */ /* 0x000fe20000000000 */
[----:B------:R-:W-:Y:S02]  /*0070*/  UMOV UR4, 0x40 ;  /* 0x0000004000047882 */ /* 0x000fe40000000000 */
[----:B-1----:R-:W-:-:S09]  /*0080*/  ULEA UR4, UR6, UR4, 0x18 ;  /* 0x0000000406047291 */ /* 0x002fd2000f8ec0ff */
[----:B------:R-:W1:Y:S01]  /*0090*/  LDS.U8 R0, [UR4] ;  /* 0x00000004ff007984 */ /* 0x000e620008000000 */
[----:B------:R-:W-:Y:S02]  /*00a0*/  UMOV UR4, 0x400 ;  /* 0x0000040000047882 */ /* 0x000fe40000000000 */
[----:B------:R-:W-:Y:S01]  /*00b0*/  ULEA UR4, UR6, UR4, 0x18 ;  /* 0x0000000406047291 */ /* 0x000fe2000f8ec0ff */
[----:B-1----:R-:W-:-:S13]  /*00c0*/  ISETP.NE.AND P0, PT, R0, RZ, PT ;  /* 0x000000ff0000720c */ /* 0x002fda0003f05270 */
[----:B------:R-:W-:Y:S05]  /*00d0*/  @P0 BRA `(.L_x_1) ;  /* 0x00000000007c0947 */ /* 0x000fea0003800000 */
[----:B------:R-:W-:-:S13]  /*00e0*/  ELECT P0, URZ, PT ;  /* 0x0000000000ff782f */ /* 0x000fda0003800000 */
[----:B------:R-:W-:Y:S05]  /*00f0*/  @!P0 BRA `(.L_x_2) ;  /* 0x0000000000848947 */ /* 0x000fea0003800000 */
[----:B------:R-:W-:Y:S01]  /*0100*/  UMOV UR5, 0x2 ;  /* 0x0000000200057882 */ /* 0x000fe20000000000 */
[----:B------:R-:W-:Y:S02]  /*0110*/  IMAD.MOV.U32 R4, RZ, RZ, 0x1 ;  /* 0x00000001ff047424 */ /* 0x000fe400078e00ff */
[----:B------:R-:W-:Y:S02]  /*0120*/  IMAD.MOV.U32 R5, RZ, RZ, 0x3 ;  /* 0x00000003ff057424 */ /* 0x000fe400078e00ff */
[----:B------:R-:W-:Y:S04]  /*0130*/  DEPBAR.LE SB1, 0x36 ;  /* 0x00009d800000791a */ /* 0x000fe80000000000 */
[----:B------:R-:W1:Y:S02]  /*0140*/  UTCATOMSWS.FIND_AND_SET.ALIGN UP0, UR5, UR5 ;  /* 0x00000005000575e3 */ /* 0x000e640008000800 */
[----:B-1----:R-:W-:-:S04]  /*0150*/  PLOP3.LUT P0, PT, PT, PT, UP0, 0x80, 0x8 ;  /* 0x000000000008781c */ /* 0x002fc80003f0f008 */
[----:B------:R-:W-:-:S04]  /*0160*/  SEL R0, RZ, 0xffffffff, !P0 ;  /* 0xffffffffff007807 */ /* 0x000fc80004000000 */
[----:B------:R-:W-:Y:S01]  /*0170*/  ISETP.NE.AND P0, PT, R0, RZ, PT ;  /* 0x000000ff0000720c */ /* 0x000fe20003f05270 */
[----:B------:R-:W-:-:S12]  /*0180*/  IMAD.U32 R0, RZ, RZ, UR5 ;  /* 0x00000005ff007e24 */ /* 0x000fd8000f8e00ff */
[----:B------:R-:W-:Y:S05]  /*0190*/  @P0 BRA `(.L_x_3) ;  /* 0x0000000000240947 */ /* 0x000fea0003800000 */
.L_x_4:
[----:B------:R-:W-:Y:S05]  /*01a0*/  NANOSLEEP 0x64 ;  /* 0x000000640000795d */ /* 0x000fea0003800000 */
[----:B------:R-:W-:-:S05]  /*01b0*/  UMOV UR5, 0x2 ;  /* 0x0000000200057882 */ /* 0x000fca0000000000 */
[----:B------:R-:W-:Y:S04]  /*01c0*/  DEPBAR.LE SB1, 0x36 ;  /* 0x00009d800000791a */ /* 0x000fe80000000000 */
[----:B------:R-:W1:Y:S02]  /*01d0*/  UTCATOMSWS.FIND_AND_SET.ALIGN UP0, UR5, UR5 ;  /* 0x00000005000575e3 */ /* 0x000e640008000800 */
[----:B-1----:R-:W-:-:S04]  /*01e0*/  PLOP3.LUT P0, PT, PT, PT, UP0, 0x80, 0x8 ;  /* 0x000000000008781c */ /* 0x002fc80003f0f008 */
[----:B------:R-:W-:-:S04]  /*01f0*/  SEL R0, RZ, 0xffffffff, !P0 ;  /* 0xffffffffff007807 */ /* 0x000fc80004000000 */
[----:B------:R-:W-:Y:S01]  /*0200*/  ISETP.NE.AND P0, PT, R0, RZ, PT ;  /* 0x000000ff0000720c */ /* 0x000fe20003f05270 */
[----:B------:R-:W-:-:S12]  /*0210*/  IMAD.U32 R0, RZ, RZ, UR5 ;  /* 0x00000005ff007e24 */ /* 0x000fd8000f8e00ff */
[----:B------:R-:W-:Y:S05]  /*0220*/  @!P0 BRA `(.L_x_4) ;  /* 0xfffffffc00dc8947 */ /* 0x000fea000383ffff */
.L_x_3:
[C---:B------:R-:W-:Y:S01]  /*0230*/  VIADD R3, R0.reuse, 0x10 ;  /* 0x0000001000037836 */ /* 0x040fe20000000000 */
[----:B------:R-:W-:Y:S01]  /*0240*/  UMOV UR5, 0x50 ;  /* 0x0000005000057882 */ /* 0x000fe20000000000 */
[----:B------:R-:W-:Y:S01]  /*0250*/  SHF.L.U32 R2, R5, R0, RZ ;  /* 0x0000000005027219 */ /* 0x000fe200000006ff */
[----:B------:R-:W-:Y:S01]  /*0260*/  ULEA UR5, UR6, UR5, 0x18 ;  /* 0x0000000506057291 */ /* 0x000fe2000f8ec0ff */
[----:B------:R-:W-:Y:S01]  /*0270*/  IMAD.SHL.U32 R0, R0, 0x20, RZ ;  /* 0x0000002000007824 */ /* 0x000fe200078e00ff */
[----:B------:R-:W-:-:S04]  /*0280*/  SHF.L.U32 R3, R4, R3, RZ ;  /* 0x0000000304037219 */ /* 0x000fc800000006ff */
[----:B------:R-:W-:-:S05]  /*0290*/  LOP3.LUT R2, R3, R2, RZ, 0xfc, !PT ;  /* 0x0000000203027212 */ /* 0x000fca00078efcff */
[----:B------:R1:W-:Y:S04]  /*02a0*/  ATOMS.OR RZ, [UR5], R2 ;  /* 0x00000002ffff798c */ /* 0x0003e8000b000005 */
[----:B------:R1:W-:Y:S01]  /*02b0*/  STS [UR4], R0 ;  /* 0x00000000ff007988 */ /* 0x0003e20008000804 */
[----:B------:R-:W-:Y:S05]  /*02c0*/  BRA `(.L_x_2) ;  /* 0x0000000000107947 */ /* 0x000fea0003800000 */
.L_x_1:
[----:B------:R-:W-:Y:S01]  /*02d0*/  IMAD.MOV.U32 R0, RZ, RZ, -0x1 ;  /* 0xffffffffff007424 */ /* 0x000fe200078e00ff */
[----:B------:R-:W-:-:S04]  /*02e0*/  MOV R2, 0x310 ;  /* 0x0000031000027802 */ /* 0x000fc80000000f00 */
[----:B------:R1:W-:Y:S03]  /*02f0*/  STS [UR4], R0 ;  /* 0x00000000ff007988 */ /* 0x0003e60008000804 */
[----:B01----:R-:W-:Y:S05]  /*0300*/  CALL.REL.NOINC `($__internal_1_$__cuda_sm10x_tcgen05_guardrail_trap_phase_invalid_during_alloc) ;  /* 0x0000003400bc7944 */ /* 0x003fea0003c00000 */
.L_x_2:
[----:B------:R-:W-:Y:S05]  /*0310*/  WARPSYNC.ALL ;  /* 0x0000000000007948 */ /* 0x000fea0003800000 */
[----:B------:R-:W-:Y:S01]  /*0320*/  NOP ;  /* 0x0000000000007918 */ /* 0x000fe20000000000 */
.L_x_0:
[----:B------:R-:W2:Y:S01]  /*0330*/  LDC.64 R12, c[0x0][0x398] ;  /* 0x0000e600ff0c7b82 */ /* 0x000ea20000000a00 */
[----:B------:R-:W3:Y:S01]  /*0340*/  S2R R5, SR_CTAID.X ;  /* 0x0000000000057919 */ /* 0x000ee20000002500 */
[----:B------:R-:W-:Y:S01]  /*0350*/  UMOV UR4, 0x400 ;  /* 0x0000040000047882 */ /* 0x000fe20000000000 */
[----:B------:R-:W4:Y:S01]  /*0360*/  LDCU UR18, c[0x0][0x3b0] ;  /* 0x00007600ff1277ac */ /* 0x000f220008000800 */
[----:B------:R-:W-:Y:S01]  /*0370*/  PRMT R60, RZ, 0x7610, R60 ;  /* 0x00007610ff3c7816 */ /* 0x000fe2000000003c */
[----:B------:R-:W-:-:S03]  /*0380*/  UMOV UR6, 0x1 ;  /* 0x0000000100067882 */ /* 0x000fc60000000000 */
[----:B------:R-:W5:Y:S01]  /*0390*/  S2UR UR5, SR_CgaCtaId ;  /* 0x00000000000579c3 */ /* 0x000f620000008800 */
[----:B------:R-:W1:Y:S07]  /*03a0*/  LDCU.128 UR8, c[0x0][0x380] ;  /* 0x00007000ff0877ac */ /* 0x000e6e0008000c00 */
[----:B------:R-:W0:Y:S01]  /*03b0*/  LDC.64 R42, c[0x0][0x3a8] ;  /* 0x0000ea00ff2a7b82 */ /* 0x000e220000000a00 */
[----:B-12---:R-:W-:-:S05]  /*03c0*/  VIADD R0, R13, 0x3f ;  /* 0x0000003f0d007836 */ /* 0x006fca0000000000 */
[----:B------:R-:W-:Y:S01]  /*03d0*/  SHF.R.S32.HI R3, RZ, 0x1f, R0 ;  /* 0x0000001fff037819 */ /* 0x000fe20000011400 */
[----:B-----5:R-:W-:-:S03]  /*03e0*/  ULEA UR14, UR5, UR4, 0x18 ;  /* 0x00000004050e7291 */ /* 0x020fc6000f8ec0ff */
[----:B------:R-:W-:Y:S01]  /*03f0*/  LEA.HI R3, R3, R0, RZ, 0x6 ;  /* 0x0000000003037211 */ /* 0x000fe200078f30ff */
[----:B------:R-:W-:Y:S01]  /*0400*/  BAR.SYNC.DEFER_BLOCKING 0x0 ;  /* 0x0000000000007b1d */ /* 0x000fe20000010000 */
[----:B---3--:R-:W-:Y:S01]  /*0410*/  IABS R8, R5 ;  /* 0x0000000500087213 */ /* 0x008fe20000000000 */
[----:B------:R-:W-:Y:S01]  /*0420*/  UIADD3 UR7, UPT, UPT, UR14, 0x2000, URZ ;  /* 0x000020000e077890 */ /* 0x000fe2000fffe0ff */
[----:B------:R-:W-:-:S05]  /*0430*/  SHF.R.S32.HI R3, RZ, 0x6, R3 ;  /* 0x00000006ff037819 */ /* 0x000fca0000011403 */
[----:B------:R-:W-:-:S05]  /*0440*/  IMAD.SHL.U32 R4, R3, 0x8, RZ ;  /* 0x0000000803047824 */ /* 0x000fca00078e00ff */
[-C--:B------:R-:W-:Y:S02]  /*0450*/  IABS R7, R4.reuse ;  /* 0x0000000400077213 */ /* 0x080fe40000000000 */
[----:B------:R-:W-:Y:S02]  /*0460*/  IABS R10, R4 ;  /* 0x00000004000a7213 */ /* 0x000fe40000000000 */
[----:B------:R-:W1:Y:S01]  /*0470*/  I2F.RP R0, R7 ;  /* 0x0000000700007306 */ /* 0x000e620000209400 */
[----:B------:R-:W2:Y:S07]  /*0480*/  LDS R28, [UR14] ;  /* 0x0000000eff1c7984 */ /* 0x000eae0008000800 */
[----:B-1----:R-:W1:Y:S02]  /*0490*/  MUFU.RCP R0, R0 ;  /* 0x0000000000007308 */ /* 0x002e640000001000 */
[----:B-1----:R-:W-:-:S02]  /*04a0*/  VIADD R2, R0, 0xffffffe ;  /* 0x0ffffffe00027836 */ /* 0x002fc40000000000 */
[----:B------:R-:W-:-:S04]  /*04b0*/  IMAD.MOV R0, RZ, RZ, -R10 ;  /* 0x000000ffff007224 */ /* 0x000fc800078e0a0a */
[----:B------:R1:W3:Y:S02]  /*04c0*/  F2I.FTZ.U32.TRUNC.NTZ R3, R2 ;  /* 0x0000000200037305 */ /* 0x0002e4000021f000 */
[----:B-1----:R-:W-:Y:S01]  /*04d0*/  IMAD.MOV.U32 R2, RZ, RZ, RZ ;  /* 0x000000ffff027224 */ /* 0x002fe200078e00ff */
[----:B--2---:R-:W-:Y:S01]  /*04e0*/  R2UR UR15, R28 ;  /* 0x000000001c0f72ca */ /* 0x004fe200000e0000 */
[----:B---3--:R-:W-:-:S04]  /*04f0*/  IMAD.MOV R6, RZ, RZ, -R3 ;  /* 0x000000ffff067224 */ /* 0x008fc800078e0a03 */
[----:B------:R-:W-:Y:S02]  /*0500*/  IMAD R9, R6, R7, RZ ;  /* 0x0000000706097224 */ /* 0x000fe400078e02ff */
[----:B------:R-:W-:Y:S02]  /*0510*/  IMAD.MOV.U32 R6, RZ, RZ, R8 ;  /* 0x000000ffff067224 */ /* 0x000fe400078e0008 */
[----:B------:R-:W-:-:S06]  /*0520*/  IMAD.HI.U32 R3, R3, R9, R2 ;  /* 0x0000000903037227 */ /* 0x000fcc00078e0002 */
[----:B------:R-:W-:-:S04]  /*0530*/  IMAD.HI.U32 R3, R3, R6, RZ ;  /* 0x0000000603037227 */ /* 0x000fc800078e00ff */
[----:B------:R-:W-:Y:S01]  /*0540*/  IMAD R0, R3, R0, R6 ;  /* 0x0000000003007224 */ /* 0x000fe200078e0206 */
[----:B------:R-:W-:Y:S04]  /*0550*/  BAR.SYNC.DEFER_BLOCKING 0x0 ;  /* 0x0000000000007b1d */ /* 0x000fe80000010000 */
[----:B------:R-:W-:-:S13]  /*0560*/  ISETP.GT.U32.AND P2, PT, R7, R0, PT ;  /* 0x000000000700720c */ /* 0x000fda0003f44070 */
[----:B------:R-:W-:Y:S02]  /*0570*/  @!P2 IMAD.IADD R0, R0, 0x1, -R7 ;  /* 0x000000010000a824 */ /* 0x000fe400078e0a07 */
[----:B------:R-:W-:Y:S01]  /*0580*/  @!P2 VIADD R3, R3, 0x1 ;  /* 0x000000010303a836 */ /* 0x000fe20000000000 */
[----:B------:R-:W-:Y:S02]  /*0590*/  ISETP.NE.AND P2, PT, R4, RZ, PT ;  /* 0x000000ff0400720c */ /* 0x000fe40003f45270 */
[----:B------:R-:W-:Y:S02]  /*05a0*/  ISETP.GE.U32.AND P0, PT, R0, R7, PT ;  /* 0x000000070000720c */ /* 0x000fe40003f06070 */
[----:B------:R-:W-:-:S04]  /*05b0*/  LOP3.LUT R0, R5, R4, RZ, 0x3c, !PT ;  /* 0x0000000405007212 */ /* 0x000fc800078e3cff */
[----:B------:R-:W-:Y:S01]  /*05c0*/  ISETP.GE.AND P3, PT, R0, RZ, PT ;  /* 0x000000ff0000720c */ /* 0x000fe20003f66270 */
[----:B------:R-:W-:-:S06]  /*05d0*/  VIADD R0, R12, 0x3f ;  /* 0x0000003f0c007836 */ /* 0x000fcc0000000000 */
[----:B------:R-:W-:-:S04]  /*05e0*/  @P0 VIADD R3, R3, 0x1 ;  /* 0x0000000103030836 */ /* 0x000fc80000000000 */
[----:B------:R-:W-:Y:S01]  /*05f0*/  IMAD.MOV.U32 R2, RZ, RZ, R3 ;  /* 0x000000ffff027224 */ /* 0x000fe200078e0003 */
[----:B------:R-:W-:-:S03]  /*0600*/  SHF.R.S32.HI R3, RZ, 0x1f, R0 ;  /* 0x0000001fff037819 */ /* 0x000fc60000011400 */
[----:B------:R-:W-:Y:S01]  /*0610*/  @!P3 IMAD.MOV R2, RZ, RZ, -R2 ;  /* 0x000000ffff02b224 */ /* 0x000fe200078e0a02 */
[----:B------:R-:W-:Y:S02]  /*0620*/  @!P2 LOP3.LUT R2, RZ, R4, RZ, 0x33, !PT ;  /* 0x00000004ff02a212 */ /* 0x000fe400078e33ff */
[----:B------:R-:W-:-:S03]  /*0630*/  LEA.HI R3, R3, R0, RZ, 0x6 ;  /* 0x0000000003037211 */ /* 0x000fc600078f30ff */
[----:B------:R-:W-:Y:S02]  /*0640*/  IMAD.SHL.U32 R14, R2, 0x8, RZ ;  /* 0x00000008020e7824 */ /* 0x000fe400078e00ff */
[----:B------:R-:W-:-:S03]  /*0650*/  IMAD.MOV R2, RZ, RZ, -R2 ;  /* 0x000000ffff027224 */ /* 0x000fc600078e0a02 */
[----:B------:R-:W-:Y:S01]  /*0660*/  LEA.HI.SX32 R3, R3, -R14, 0x1a ;  /* 0x8000000e03037211 */ /* 0x000fe200078fd2ff */
[----:B------:R-:W-:Y:S02]  /*0670*/  IMAD R16, R4, R2, R5 ;  /* 0x0000000204107224 */ /* 0x000fe400078e0205 */
[----:B------:R-:W-:Y:S01]  /*0680*/  IMAD.MOV.U32 R2, RZ, RZ, RZ ;  /* 0x000000ffff027224 */ /* 0x000fe200078e00ff */
[----:B------:R-:W-:Y:S02]  /*0690*/  VIMNMX R15, PT, PT, R3, 0x8, PT ;  /* 0x00000008030f7848 */ /* 0x000fe40003fe0100 */
[----:B------:R-:W-:Y:S02]  /*06a0*/  IABS R7, R16 ;  /* 0x0000001000077213 */ /* 0x000fe40000000000 */
[-C--:B------:R-:W-:Y:S02]  /*06b0*/  IABS R8, R15.reuse ;  /* 0x0000000f00087213 */ /* 0x080fe40000000000 */
[----:B------:R-:W-:-:S02]  /*06c0*/  IABS R4, R15 ;  /* 0x0000000f00047213 */ /* 0x000fc40000000000 */
[----:B------:R-:W1:Y:S08]  /*06d0*/  I2F.RP R0, R8 ;  /* 0x0000000800007306 */ /* 0x000e700000209400 */
[----:B-1----:R-:W1:Y:S02]  /*06e0*/  MUFU.RCP R0, R0 ;  /* 0x0000000000007308 */ /* 0x002e640000001000 */
[----:B-1----:R-:W-:Y:S01]  /*06f0*/  VIADD R3, R0, 0xffffffe ;  /* 0x0ffffffe00037836 */ /* 0x002fe20000000000 */
[----:B------:R-:W-:-:S05]  /*0700*/  IABS R0, R13 ;  /* 0x0000000d00007213 */ /* 0x000fca0000000000 */
[----:B------:R-:W1:Y:S02]  /*0710*/  F2I.FTZ.U32.TRUNC.NTZ R3, R3 ;  /* 0x0000000300037305 */ /* 0x000e64000021f000 */
[----:B-1----:R-:W-:-:S04]  /*0720*/  IMAD.MOV R6, RZ, RZ, -R3 ;  /* 0x000000ffff067224 */ /* 0x002fc800078e0a03 */
[----:B------:R-:W-:Y:S02]  /*0730*/  IMAD.MOV.U32 R5, RZ, RZ, R6 ;  /* 0x000000ffff057224 */ /* 0x000fe400078e0006 */
[----:B------:R-:W1:Y:S02]  /*0740*/  I2F.RP R6, R0 ;  /* 0x0000000000067306 */ /* 0x000e640000209400 */
[----:B------:R-:W-:-:S04]  /*0750*/  IMAD R5, R5, R8, RZ ;  /* 0x0000000805057224 */ /* 0x000fc800078e02ff */
[----:B------:R-:W-:-:S04]  /*0760*/  IMAD.HI.U32 R2, R3, R5, R2 ;  /* 0x0000000503027227 */ /* 0x000fc800078e0002 */
[----:B------:R-:W-:Y:S01]  /*0770*/  IMAD.MOV R3, RZ, RZ, -R4 ;  /* 0x000000ffff037224 */ /* 0x000fe200078e0a04 */
[----:B------:R-:W-:Y:S01]  /*0780*/  IABS R4, R12 ;  /* 0x0000000c00047213 */ /* 0x000fe20000000000 */
[----:B------:R-:W-:-:S03]  /*0790*/  IMAD.HI.U32 R2, R2, R7, RZ ;  /* 0x0000000702027227 */ /* 0x000fc600078e00ff */
[----:B------:R-:W2:Y:S01]  /*07a0*/  I2F.RP R5, R4 ;  /* 0x0000000400057306 */ /* 0x000ea20000209400 */
[----:B------:R-:W-:-:S05]  /*07b0*/  IMAD R3, R2, R3, R7 ;  /* 0x0000000302037224 */ /* 0x000fca00078e0207 */
[----:B------:R-:W-:Y:S02]  /*07c0*/  ISETP.GT.U32.AND P2, PT, R8, R3, PT ;  /* 0x000000030800720c */ /* 0x000fe40003f44070 */
[----:B-1----:R-:W1:Y:S08]  /*07d0*/  MUFU.RCP R6, R6 ;  /* 0x0000000600067308 */ /* 0x002e700000001000 */
[----:B--2---:R-:W2:Y:S03]  /*07e0*/  MUFU.RCP R5, R5 ;  /* 0x0000000500057308 */ /* 0x004ea60000001000 */
[----:B------:R-:W-:-:S02]  /*07f0*/  @!P2 IMAD.IADD R3, R3, 0x1, -R8 ;  /* 0x000000010303a824 */ /* 0x000fc400078e0a08 */
[----:B------:R-:W-:Y:S01]  /*0800*/  @!P2 VIADD R2, R2, 0x1 ;  /* 0x000000010202a836 */ /* 0x000fe20000000000 */
[----:B------:R-:W-:Y:S02]  /*0810*/  ISETP.NE.AND P2, PT, R15, RZ, PT ;  /* 0x000000ff0f00720c */ /* 0x000fe40003f45270 */
[----:B------:R-:W-:Y:S01]  /*0820*/  ISETP.GE.U32.AND P0, PT, R3, R8, PT ;  /* 0x000000080300720c */ /* 0x000fe20003f06070 */
[----:B-1----:R-:W-:Y:S01]  /*0830*/  VIADD R10, R6, 0xffffffe ;  /* 0x0ffffffe060a7836 */ /* 0x002fe20000000000 */
[----:B------:R-:W-:Y:S02]  /*0840*/  LOP3.LUT R3, R16, R15, RZ, 0x3c, !PT ;  /* 0x0000000f10037212 */ /* 0x000fe400078e3cff */
[----:B------:R-:W-:Y:S01]  /*0850*/  SHF.R.U32.HI R6, RZ, 0x4, R36 ;  /* 0x00000004ff067819 */ /* 0x000fe20000011624 */
[----:B------:R1:W-:Y:S01]  /*0860*/  F2I.FTZ.U32.TRUNC.NTZ R11, R10 ;  /* 0x0000000a000b7305 */ /* 0x0003e2000021f000 */
[----:B------:R-:W-:Y:S02]  /*0870*/  ISETP.GE.AND P3, PT, R3, RZ, PT ;  /* 0x000000ff0300720c */ /* 0x000fe40003f66270 */
[----:B------:R-:W-:Y:S01]  /*0880*/  SGXT.U32 R6, R6, 0x3 ;  /* 0x000000030606781a */ /* 0x000fe20000000000 */
[----:B--2---:R-:W-:Y:S01]  /*0890*/  VIADD R8, R5, 0xffffffe ;  /* 0x0ffffffe05087836 */ /* 0x004fe20000000000 */
[----:B------:R-:W-:-:S03]  /*08a0*/  LOP3.LUT R5, R36, 0x3f, RZ, 0xc0, !PT ;  /* 0x0000003f24057812 */ /* 0x000fc600078ec0ff */
[----:B------:R-:W-:Y:S01]  /*08b0*/  @P0 VIADD R2, R2, 0x1 ;  /* 0x0000000102020836 */ /* 0x000fe20000000000 */
[----:B------:R2:W3:Y:S01]  /*08c0*/  F2I.FTZ.U32.TRUNC.NTZ R9, R8 ;  /* 0x0000000800097305 */ /* 0x0004e2000021f000 */
[----:B-1----:R-:W-:Y:S02]  /*08d0*/  IMAD.MOV.U32 R10, RZ, RZ, RZ ;  /* 0x000000ffff0a7224 */ /* 0x002fe400078e00ff */
[----:B------:R-:W-:-:S04]  /*08e0*/  IMAD.MOV.U32 R3, RZ, RZ, R2 ;  /* 0x000000ffff037224 */ /* 0x000fc800078e0002 */
[----:B------:R-:W-:Y:S01]  /*08f0*/  @!P3 IMAD.MOV R3, RZ, RZ, -R3 ;  /* 0x000000ffff03b224 */ /* 0x000fe200078e0a03 */
[----:B------:R-:W-:Y:S01]  /*0900*/  @!P2 LOP3.LUT R3, RZ, R15, RZ, 0x33, !PT ;  /* 0x0000000fff03a212 */ /* 0x000fe200078e33ff */
[----:B--2---:R-:W-:Y:S01]  /*0910*/  IMAD.MOV.U32 R8, RZ, RZ, RZ ;  /* 0x000000ffff087224 */ /* 0x004fe200078e00ff */
[----:B------:R-:W-:-:S03]  /*0920*/  ISETP.NE.AND P3, PT, R12, RZ, PT ;  /* 0x000000ff0c00720c */ /* 0x000fc60003f65270 */
[----:B------:R-:W-:Y:S02]  /*0930*/  IMAD.MOV R2, RZ, RZ, -R3 ;  /* 0x000000ffff027224 */ /* 0x000fe400078e0a03 */
[--C-:B---3--:R-:W-:Y:S02]  /*0940*/  IMAD.MOV R7, RZ, RZ, -R9.reuse ;  /* 0x000000ffff077224 */ /* 0x108fe400078e0a09 */
[----:B------:R-:W-:Y:S02]  /*0950*/  IMAD R2, R15, R2, R16 ;  /* 0x000000020f027224 */ /* 0x000fe400078e0210 */
[----:B------:R-:W-:Y:S02]  /*0960*/  IMAD R7, R7, R4, RZ ;  /* 0x0000000407077224 */ /* 0x000fe400078e02ff */
[----:B------:R-:W-:Y:S02]  /*0970*/  IMAD.IADD R2, R14, 0x1, R2 ;  /* 0x000000010e027824 */ /* 0x000fe400078e0202 */
[----:B------:R-:W-:-:S04]  /*0980*/  IMAD.HI.U32 R8, R9, R7, R8 ;  /* 0x0000000709087227 */ /* 0x000fc800078e0008 */
[----:B------:R-:W-:Y:S02]  /*0990*/  IMAD R2, R2, 0x40, R5 ;  /* 0x0000004002027824 */ /* 0x000fe400078e0205 */
[----:B------:R-:W-:Y:S02]  /*09a0*/  IMAD.SHL.U32 R3, R3, 0x40, RZ ;  /* 0x0000004003037824 */ /* 0x000fe400078e00ff */
[----:B------:R-:W-:Y:S01]  /*09b0*/  IMAD.MOV R15, RZ, RZ, -R11 ;  /* 0x000000ffff0f7224 */ /* 0x000fe200078e0a0b */
[----:B------:R-:W-:Y:S02]  /*09c0*/  IABS R9, R2 ;  /* 0x0000000200097213 */ /* 0x000fe40000000000 */
[----:B------:R-:W-:Y:S01]  /*09d0*/  LOP3.LUT R6, R3, R6, RZ, 0xfc, !PT ;  /* 0x0000000603067212 */ /* 0x000fe200078efcff */
[----:B------:R-:W-:Y:S02]  /*09e0*/  IMAD R7, R15, R0, RZ ;  /* 0x000000000f077224 */ /* 0x000fe400078e02ff */
[----:B------:R-:W-:Y:S01]  /*09f0*/  IMAD.HI.U32 R8, R8, R9, RZ ;  /* 0x0000000908087227 */ /* 0x000fe200078e00ff */
[----:B------:R-:W-:-:S02]  /*0a00*/  IABS R14, R6 ;  /* 0x00000006000e7213 */ /* 0x000fc40000000000 */
[C---:B------:R-:W-:Y:S01]  /*0a10*/  LOP3.LUT R22, R6.reuse, 0x8, RZ, 0xfc, !PT ;  /* 0x0000000806167812 */ /* 0x040fe200078efcff */
[----:B------:R-:W-:Y:S01]  /*0a20*/  IMAD.MOV R8, RZ, RZ, -R8 ;  /* 0x000000ffff087224 */ /* 0x000fe200078e0a08 */
[C---:B------:R-:W-:Y:S01]  /*0a30*/  LOP3.LUT R24, R6.reuse, 0x10, RZ, 0xfc, !PT ;  /* 0x0000001006187812 */ /* 0x040fe200078efcff */
[----:B------:R-:W-:Y:S01]  /*0a40*/  IMAD.HI.U32 R10, R11, R7, R10 ;  /* 0x000000070b0a7227 */ /* 0x000fe200078e000a */
[C---:B------:R-:W-:Y:S02]  /*0a50*/  LOP3.LUT R20, R6.reuse, 0x18, RZ, 0xfc, !PT ;  /* 0x0000001806147812 */ /* 0x040fe400078efcff */
[----:B------:R-:W-:Y:S01]  /*0a60*/  LOP3.LUT R18, R6, 0x20, RZ, 0xfc, !PT ;  /* 0x0000002006127812 */ /* 0x000fe200078efcff */
[----:B------:R-:W-:Y:S01]  /*0a70*/  IMAD R9, R4, R8, R9 ;  /* 0x0000000804097224 */ /* 0x000fe200078e0209 */
[----:B------:R-:W-:Y:S01]  /*0a80*/  IABS R17, R24 ;  /* 0x0000001800117213 */ /* 0x000fe20000000000 */
[----:B------:R-:W-:Y:S01]  /*0a90*/  IMAD.MOV.U32 R11, RZ, RZ, R14 ;  /* 0x000000ffff0b7224 */ /* 0x000fe200078e000e */
[----:B------:R-:W-:-:S02]  /*0aa0*/  IABS R19, R20 ;  /* 0x0000001400137213 */ /* 0x000fc40000000000 */
[----:B------:R-:W-:Y:S01]  /*0ab0*/  ISETP.GT.U32.AND P0, PT, R4, R9, PT ;  /* 0x000000090400720c */ /* 0x000fe20003f04070 */
[----:B------:R-:W-:Y:S01]  /*0ac0*/  IMAD.HI.U32 R7, R10, R11, RZ ;  /* 0x0000000b0a077227 */ /* 0x000fe200078e00ff */
[----:B------:R-:W-:Y:S02]  /*0ad0*/  IABS R21, R18 ;  /* 0x0000001200157213 */ /* 0x000fe40000000000 */
[C---:B------:R-:W-:Y:S01]  /*0ae0*/  LOP3.LUT R26, R6.reuse, 0x28, RZ, 0xfc, !PT ;  /* 0x00000028061a7812 */ /* 0x040fe200078efcff */
[----:B------:R-:W-:Y:S01]  /*0af0*/  IMAD.MOV R7, RZ, RZ, -R7 ;  /* 0x000000ffff077224 */ /* 0x000fe200078e0a07 */
[----:B------:R-:W-:Y:S01]  /*0b00*/  LOP3.LUT R27, R6, 0x30, RZ, 0xfc, !PT ;  /* 0x00000030061b7812 */ /* 0x000fe200078efcff */
[----:B------:R-:W-:Y:S01]  /*0b10*/  IMAD.HI.U32 R14, R10, R19, RZ ;  /* 0x000000130a0e7227 */ /* 0x000fe200078e00ff */
[----:B------:R-:W-:-:S03]  /*0b20*/  IABS R23, R26 ;  /* 0x0000001a00177213 */ /* 0x000fc60000000000 */
[----:B------:R-:W-:Y:S01]  /*0b30*/  IMAD R7, R0, R7, R11 ;  /* 0x0000000700077224 */ /* 0x000fe200078e020b */
[----:B------:R-:W-:Y:S01]  /*0b40*/  IABS R11, R22 ;  /* 0x00000016000b7213 */ /* 0x000fe20000000000 */
[----:B------:R-:W-:Y:S02]  /*0b50*/  @!P0 IMAD.IADD R9, R9, 0x1, -R4 ;  /* 0x0000000109098824 */ /* 0x000fe400078e0a04 */
[----:B------:R-:W-:Y:S01]  /*0b60*/  IMAD.HI.U32 R15, R10, R21, RZ ;  /* 0x000000150a0f7227 */ /* 0x000fe200078e00ff */
[----:B------:R-:W-:Y:S02]  /*0b70*/  ISETP.GT.U32.AND P2, PT, R0, R7, PT ;  /* 0x000000070000720c */ /* 0x000fe40003f44070 */
[----:B------:R-:W-:Y:S01]  /*0b80*/  ISETP.GT.U32.AND P0, PT, R4, R9, PT ;  /* 0x000000090400720c */ /* 0x000fe20003f04070 */
[----:B------:R-:W-:-:S04]  /*0b90*/  IMAD.HI.U32 R8, R10, R11, RZ ;  /* 0x0000000b0a087227 */ /* 0x000fc800078e00ff */
[----:B------:R-:W-:Y:S02]  /*0ba0*/  IMAD.MOV R16, RZ, RZ, -R8 ;  /* 0x000000ffff107224 */ /* 0x000fe400078e0a08 */
[----:B------:R-:W-:-:S04]  /*0bb0*/  IMAD.HI.U32 R8, R10, R17, RZ ;  /* 0x000000110a087227 */ /* 0x000fc800078e00ff */
[----:B------:R-:W-:Y:S02]  /*0bc0*/  IMAD.MOV R8, RZ, RZ, -R8 ;  /* 0x000000ffff087224 */ /* 0x000fe400078e0a08 */
[----:B------:R-:W-:Y:S02]  /*0bd0*/  IMAD.MOV R14, RZ, RZ, -R14 ;  /* 0x000000ffff0e7224 */ /* 0x000fe400078e0a0e */
[C---:B------:R-:W-:Y:S02]  /*0be0*/  IMAD R11, R0.reuse, R16, R11 ;  /* 0x00000010000b7224 */ /* 0x040fe400078e020b */
[----:B------:R-:W-:Y:S02]  /*0bf0*/  IMAD.MOV R16, RZ, RZ, -R15 ;  /* 0x000000ffff107224 */ /* 0x000fe400078e0a0f */
[----:B------:R-:W-:Y:S01]  /*0c00*/  IMAD R15, R0, R8, R17 ;  /* 0x00000008000f7224 */ /* 0x000fe200078e0211 */
[----:B------:R-:W-:Y:S01]  /*0c10*/  LEA.HI R8, R36, R3, RZ, 0x1c ;  /* 0x0000000324087211 */ /* 0x000fe200078fe0ff */
[C---:B------:R-:W-:Y:S01]  /*0c20*/  IMAD R17, R0.reuse, R14, R19 ;  /* 0x0000000e00117224 */ /* 0x040fe200078e0213 */
[----:B------:R-:W-:Y:S01]  /*0c30*/  ISETP.GT.U32.AND P5, PT, R0, R11, PT ;  /* 0x0000000b0000720c */ /* 0x000fe20003fa4070 */
[----:B------:R-:W-:Y:S01]  /*0c40*/  @!P0 IMAD.IADD R9, R9, 0x1, -R4 ;  /* 0x0000000109098824 */ /* 0x000fe200078e0a04 */
[----:B------:R-:W-:Y:S01]  /*0c50*/  ISETP.GE.AND P0, PT, R2, RZ, PT ;  /* 0x000000ff0200720c */ /* 0x000fe20003f06270 */
[----:B------:R-:W-:Y:S01]  /*0c60*/  IMAD.HI.U32 R14, R10, R23, RZ ;  /* 0x000000170a0e7227 */ /* 0x000fe200078e00ff */
[----:B------:R-:W-:-:S02]  /*0c70*/  ISETP.GT.U32.AND P6, PT, R0, R15, PT ;  /* 0x0000000f0000720c */ /* 0x000fc40003fc4070 */
[C---:B------:R-:W-:Y:S01]  /*0c80*/  ISETP.GT.U32.AND P4, PT, R0.reuse, R17, PT ;  /* 0x000000110000720c */ /* 0x040fe20003f84070 */
[----:B------:R-:W-:Y:S02]  /*0c90*/  IMAD R19, R0, R16, R21 ;  /* 0x0000001000137224 */ /* 0x000fe400078e0215 */
[----:B------:R-:W-:Y:S02]  /*0ca0*/  IMAD.MOV R14, RZ, RZ, -R14 ;  /* 0x000000ffff0e7224 */ /* 0x000fe400078e0a0e */
[----:B------:R-:W-:Y:S01]  /*0cb0*/  VIADD R16, R8, 0x38 ;  /* 0x0000003808107836 */ /* 0x000fe20000000000 */
[----:B------:R-:W-:Y:S01]  /*0cc0*/  IABS R8, R27 ;  /* 0x0000001b00087213 */ /* 0x000fe20000000000 */
[----:B------:R-:W-:Y:S02]  /*0cd0*/  IMAD R21, R0, R14, R23 ;  /* 0x0000000e00157224 */ /* 0x000fe400078e0217 */
[----:B------:R-:W-:Y:S01]  /*0ce0*/  @!P2 IMAD.IADD R7, R7, 0x1, -R0 ;  /* 0x000000010707a824 */ /* 0x000fe200078e0a00 */
[----:B------:R-:W-:Y:S01]  /*0cf0*/  IABS R25, R16 ;  /* 0x0000001000197213 */ /* 0x000fe20000000000 */
[----:B------:R-:W-:-:S02]  /*0d00*/  IMAD.MOV.U32 R14, RZ, RZ, R9 ;  /* 0x000000ffff0e7224 */ /* 0x000fc400078e0009 */
[----:B------:R-:W-:Y:S01]  /*0d10*/  IMAD.MOV.U32 R23, RZ, RZ, R8 ;  /* 0x000000ffff177224 */ /* 0x000fe200078e0008 */
[C---:B------:R-:W-:Y:S01]  /*0d20*/  ISETP.GT.U32.AND P2, PT, R0.reuse, R7, PT ;  /* 0x000000070000720c */ /* 0x040fe20003f44070 */
[----:B------:R-:W-:Y:S01]  /*0d30*/  @!P0 IMAD.MOV R14, RZ, RZ, -R14 ;  /* 0x000000ffff0e8224 */ /* 0x000fe200078e0a0e */
[----:B------:R-:W-:Y:S01]  /*0d40*/  ISETP.GT.U32.AND P0, PT, R0, R19, PT ;  /* 0x000000130000720c */ /* 0x000fe20003f04070 */
[----:B------:R-:W-:Y:S01]  /*0d50*/  IMAD.HI.U32 R4, R10, R23, RZ ;  /* 0x000000170a047227 */ /* 0x000fe200078e00ff */
[----:B------:R-:W-:Y:S02]  /*0d60*/  @!P3 LOP3.LUT R14, RZ, R12, RZ, 0x33, !PT ;  /* 0x0000000cff0eb212 */ /* 0x000fe400078e33ff */
[----:B------:R-:W-:Y:S01]  /*0d70*/  ISETP.GT.U32.AND P3, PT, R0, R21, PT ;  /* 0x000000150000720c */ /* 0x000fe20003f64070 */
[----:B------:R-:W-:-:S04]  /*0d80*/  IMAD.HI.U32 R10, R10, R25, RZ ;  /* 0x000000190a0a7227 */ /* 0x000fc800078e00ff */
[----:B------:R-:W-:Y:S02]  /*0d90*/  IMAD.MOV R4, RZ, RZ, -R4 ;  /* 0x000000ffff047224 */ /* 0x000fe400078e0a04 */
[----:B------:R-:W-:Y:S02]  /*0da0*/  IMAD.MOV R10, RZ, RZ, -R10 ;  /* 0x000000ffff0a7224 */ /* 0x000fe400078e0a0a */
[C---:B------:R-:W-:Y:S01]  /*0db0*/  IMAD R9, R0.reuse, R4, R23 ;  /* 0x0000000400097224 */ /* 0x040fe200078e0217 */
[----:B------:R-:W-:Y:S01]  /*0dc0*/  SHF.R.U32.HI R4, RZ, 0x5, R36 ;  /* 0x00000005ff047819 */ /* 0x000fe20000011624 */
[C---:B------:R-:W-:Y:S02]  /*0dd0*/  IMAD R23, R0.reuse, R10, R25 ;  /* 0x0000000a00177224 */ /* 0x040fe400078e0219 */
[--C-:B------:R-:W-:Y:S01]  /*0de0*/  @!P2 IMAD.IADD R7, R7, 0x1, -R0.reuse ;  /* 0x000000010707a824 */ /* 0x100fe200078e0a00 */
[C---:B------:R-:W-:Y:S01]  /*0df0*/  ISETP.GT.U32.AND P2, PT, R0.reuse, R9, PT ;  /* 0x000000090000720c */ /* 0x040fe20003f44070 */
[--C-:B------:R-:W-:Y:S01]  /*0e00*/  @!P5 IMAD.IADD R11, R11, 0x1, -R0.reuse ;  /* 0x000000010b0bd824 */ /* 0x100fe200078e0a00 */
[----:B------:R-:W-:Y:S01]  /*0e10*/  ISETP.GT.U32.AND P5, PT, R0, R23, PT ;  /* 0x000000170000720c */ /* 0x000fe20003fa4070 */
[----:B------:R-:W-:-:S02]  /*0e20*/  @!P6 IMAD.IADD R15, R15, 0x1, -R0 ;  /* 0x000000010f0fe824 */ /* 0x000fc400078e0a00 */
[--C-:B------:R-:W-:Y:S01]  /*0e30*/  @!P0 IMAD.IADD R19, R19, 0x1, -R0.reuse ;  /* 0x0000000113138824 */ /* 0x100fe200078e0a00 */
[----:B------:R-:W-:Y:S01]  /*0e40*/  ISETP.GE.AND P0, PT, R6, RZ, PT ;  /* 0x000000ff0600720c */ /* 0x000fe20003f06270 */
[--C-:B------:R-:W-:Y:S01]  /*0e50*/  @!P4 IMAD.IADD R17, R17, 0x1, -R0.reuse ;  /* 0x000000011111c824 */ /* 0x100fe200078e0a00 */
[C---:B------:R-:W-:Y:S01]  /*0e60*/  ISETP.GT.U32.AND P6, PT, R0.reuse, R11, PT ;  /* 0x0000000b0000720c */ /* 0x040fe20003fc4070 */
[--C-:B------:R-:W-:Y:S01]  /*0e70*/  @!P3 IMAD.IADD R21, R21, 0x1, -R0.reuse ;  /* 0x000000011515b824 */ /* 0x100fe200078e0a00 */
[----:B------:R-:W-:Y:S01]  /*0e80*/  ISETP.GT.U32.AND P4, PT, R0, R15, PT ;  /* 0x0000000f0000720c */ /* 0x000fe20003f84070 */
[----:B------:R-:W-:Y:S01]  /*0e90*/  IMAD.MOV.U32 R8, RZ, RZ, R7 ;  /* 0x000000ffff087224 */ /* 0x000fe200078e0007 */
[----:B------:R-:W-:Y:S01]  /*0ea0*/  ISETP.GE.AND P3, PT, R22, RZ, PT ;  /* 0x000000ff1600720c */ /* 0x000fe20003f66270 */
[----:B------:R-:W-:Y:S01]  /*0eb0*/  @!P2 IMAD.IADD R9, R9, 0x1, -R0 ;  /* 0x000000010909a824 */ /* 0x000fe200078e0a00 */
[----:B------:R-:W-:Y:S01]  /*0ec0*/  ISETP.GE.AND P2, PT, R24, RZ, PT ;  /* 0x000000ff1800720c */ /* 0x000fe20003f46270 */
[----:B------:R-:W-:-:S02]  /*0ed0*/  IMAD.SHL.U32 R6, R4, 0x200000, RZ ;  /* 0x0020000004067824 */ /* 0x000fc400078e00ff */
[----:B------:R-:W-:Y:S01]  /*0ee0*/  @!P5 IMAD.IADD R23, R23, 0x1, -R0 ;  /* 0x000000011717d824 */ /* 0x000fe200078e0a00 */
[C---:B------:R-:W-:Y:S01]  /*0ef0*/  ISETP.GT.U32.AND P5, PT, R0.reuse, R17, PT ;  /* 0x000000110000720c */ /* 0x040fe20003fa4070 */
[----:B------:R-:W-:Y:S01]  /*0f00*/  @!P0 IMAD.MOV R8, RZ, RZ, -R8 ;  /* 0x000000ffff088224 */ /* 0x000fe200078e0a08 */
[C---:B------:R-:W-:Y:S01]  /*0f10*/  ISETP.GT.U32.AND P0, PT, R0.reuse, R21, PT ;  /* 0x000000150000720c */ /* 0x040fe20003f04070 */
[--C-:B------:R-:W-:Y:S01]  /*0f20*/  @!P6 IMAD.IADD R11, R11, 0x1, -R0.reuse ;  /* 0x000000010b0be824 */ /* 0x100fe200078e0a00 */
[C---:B------:R-:W-:Y:S01]  /*0f30*/  ISETP.GT.U32.AND P6, PT, R0.reuse, R9, PT ;  /* 0x000000090000720c */ /* 0x040fe20003fc4070 */
[----:B------:R-:W-:Y:S01]  /*0f40*/  @!P4 IMAD.IADD R15, R15, 0x1, -R0 ;  /* 0x000000010f0fc824 */ /* 0x000fe200078e0a00 */
[----:B------:R-:W-:Y:S01]  /*0f50*/  ISETP.GT.U32.AND P4, PT, R0, R19, PT ;  /* 0x000000130000720c */ /* 0x000fe20003f84070 */
[----:B------:R-:W-:Y:S01]  /*0f60*/  @!P3 IMAD.MOV R11, RZ, RZ, -R11 ;  /* 0x000000ffff0bb224 */ /* 0x000fe200078e0a0b */
[----:B------:R-:W-:Y:S01]  /*0f70*/  LOP3.LUT R6, R6, 0x600000, RZ, 0xc0, !PT ;  /* 0x0060000006067812 */ /* 0x000fe200078ec0ff */
[----:B------:R-:W-:Y:S01]  /*0f80*/  @!P2 IMAD.MOV R15, RZ, RZ, -R15 ;  /* 0x000000ffff0fa224 */ /* 0x000fe200078e0a0f */
[----:B------:R-:W-:-:S02]  /*0f90*/  ISETP.GT.U32.AND P3, PT, R0, R23, PT ;  /* 0x000000170000720c */ /* 0x000fc40003f64070 */
[----:B------:R-:W-:Y:S01]  /*0fa0*/  R2UR UR12, R6 ;  /* 0x00000000060c72ca */ /* 0x000fe200000e0000 */
[--C-:B------:R-:W-:Y:S01]  /*0fb0*/  @!P5 IMAD.IADD R17, R17, 0x1, -R0.reuse ;  /* 0x000000011111d824 */ /* 0x100fe200078e0a00 */
[----:B------:R-:W1:Y:S01]  /*0fc0*/  LDC.64 R6, c[0x0][0x3a0] ;  /* 0x0000e800ff067b82 */ /* 0x000e620000000a00 */
[--C-:B------:R-:W-:Y:S01]  /*0fd0*/  @!P0 IMAD.IADD R21, R21, 0x1, -R0.reuse ;  /* 0x0000000115158824 */ /* 0x100fe200078e0a00 */
[----:B------:R-:W-:Y:S01]  /*0fe0*/  ISETP.GE.AND P0, PT, R26, RZ, PT ;  /* 0x000000ff1a00720c */ /* 0x000fe20003f06270 */
[--C-:B------:R-:W-:Y:S01]  /*0ff0*/  @!P6 IMAD.IADD R9, R9, 0x1, -R0.reuse ;  /* 0x000000010909e824 */ /* 0x100fe200078e0a00 */
[----:B------:R-:W-:Y:S01]  /*1000*/  ISETP.GE.AND P2, PT, R16, RZ, PT ;  /* 0x000000ff1000720c */ /* 0x000fe20003f46270 */
[--C-:B------:R-:W-:Y:S01]  /*1010*/  @!P4 IMAD.IADD R19, R19, 0x1, -R0.reuse ;  /* 0x000000011313c824 */ /* 0x100fe200078e0a00 */
[----:B------:R-:W-:Y:S02]  /*1020*/  ISETP.GE.AND P5, PT, R20, RZ, PT ;  /* 0x000000ff1400720c */ /* 0x000fe40003fa6270 */
[----:B------:R-:W-:Y:S01]  /*1030*/  ISETP.GE.AND P4, PT, R18, RZ, PT ;  /* 0x000000ff1200720c */ /* 0x000fe20003f86270 */
[----:B------:R-:W-:Y:S01]  /*1040*/  @!P3 IMAD.IADD R23, R23, 0x1, -R0 ;  /* 0x000000011717b824 */ /* 0x000fe200078e0a00 */
[----:B------:R-:W-:-:S02]  /*1050*/  ISETP.GE.AND P6, PT, R27, RZ, PT ;  /* 0x000000ff1b00720c */ /* 0x000fc40003fc6270 */
[----:B------:R-:W-:Y:S02]  /*1060*/  SHF.R.U32.HI R0, RZ, 0x6, R36 ;  /* 0x00000006ff007819 */ /* 0x000fe40000011624 */
[----:B------:R-:W-:Y:S01]  /*1070*/  ISETP.NE.AND P3, PT, R13, RZ, PT ;  /* 0x000000ff0d00720c */ /* 0x000fe20003f65270 */
[----:B------:R-:W-:Y:S01]  /*1080*/  @!P0 IMAD.MOV R21, RZ, RZ, -R21 ;  /* 0x000000ffff158224 */ /* 0x000fe200078e0a15 */
[----:B------:R-:W-:Y:S01]  /*1090*/  LOP3.LUT R13, RZ, R13, RZ, 0x33, !PT ;  /* 0x0000000dff0d7212 */ /* 0x000fe200078e33ff */
[----:B------:R-:W-:Y:S01]  /*10a0*/  @!P2 IMAD.MOV R23, RZ, RZ, -R23 ;  /* 0x000000ffff17a224 */ /* 0x000fe200078e0a17 */
[----:B------:R-:W-:Y:S01]  /*10b0*/  SGXT.U32 R0, R0, 0x1 ;  /* 0x000000010000781a */ /* 0x000fe20000000000 */
[----:B------:R-:W-:Y:S01]  /*10c0*/  @!P5 IMAD.MOV R17, RZ, RZ, -R17 ;  /* 0x000000ffff11d224 */ /* 0x000fe200078e0a11 */
[C---:B------:R-:W-:Y:S01]  /*10d0*/  SEL R31, R13.reuse, R21, !P3 ;  /* 0x000000150d1f7207 */ /* 0x040fe20005800000 */
[----:B------:R-:W-:Y:S01]  /*10e0*/  @!P4 IMAD.MOV R19, RZ, RZ, -R19 ;  /* 0x000000ffff13c224 */ /* 0x000fe200078e0a13 */
[C---:B------:R-:W-:Y:S01]  /*10f0*/  SEL R16, R13.reuse, R8, !P3 ;  /* 0x000000080d107207 */ /* 0x040fe20005800000 */
[----:B------:R-:W-:Y:S01]  /*1100*/  @!P6 IMAD.MOV R9, RZ, RZ, -R9 ;  /* 0x000000ffff09e224 */ /* 0x000fe200078e0a09 */
[C---:B------:R-:W-:Y:S01]  /*1110*/  SEL R25, R13.reuse, R11, !P3 ;  /* 0x0000000b0d197207 */ /* 0x040fe20005800000 */
[----:B0-----:R-:W-:Y:S01]  /*1120*/  IMAD R21, R0, R42, RZ ;  /* 0x0000002a00157224 */ /* 0x001fe200078e02ff */
[C---:B------:R-:W-:Y:S01]  /*1130*/  SEL R27, R13.reuse, R15, !P3 ;  /* 0x0000000f0d1b7207 */ /* 0x040fe20005800000 */
[----:B-1----:R-:W-:Y:S01]  /*1140*/  IMAD R57, R14, R7, RZ ;  /* 0x000000070e397224 */ /* 0x002fe200078e02ff */
[C---:B------:R-:W-:Y:S01]  /*1150*/  SEL R29, R13.reuse, R17, !P3 ;  /* 0x000000110d1d7207 */ /* 0x040fe20005800000 */
[----:B------:R-:W-:Y:S01]  /*1160*/  VIADD R7, R6, 0xf ;  /* 0x0000000f06077836 */ /* 0x000fe20000000000 */
[----:B------:R-:W-:-:S02]  /*1170*/  SEL R18, R13, R19, !P3 ;  /* 0x000000130d127207 */ /* 0x000fc40005800000 */
[C---:B------:R-:W-:Y:S02]  /*1180*/  SEL R33, R13.reuse, R9, !P3 ;  /* 0x000000090d217207 */ /* 0x040fe40005800000 */
[----:B------:R-:W-:Y:S01]  /*1190*/  SEL R11, R13, R23, !P3 ;  /* 0x000000170d0b7207 */ /* 0x000fe20005800000 */
[----:B------:R-:W-:Y:S01]  /*11a0*/  IMAD R13, R42, 0x2, R21 ;  /* 0x000000022a0d7824 */ /* 0x000fe200078e0215 */
[C---:B------:R-:W-:Y:S02]  /*11b0*/  LOP3.LUT R8, R36.reuse, 0xf, RZ, 0xc0, !PT ;  /* 0x0000000f24087812 */ /* 0x040fe400078ec0ff */
[----:B------:R-:W-:Y:S01]  /*11c0*/  LOP3.LUT P2, RZ, R36, 0x7f, RZ, 0xc0, !PT ;  /* 0x0000007f24ff7812 */ /* 0x000fe2000784c0ff */
[----:B------:R-:W-:Y:S01]  /*11d0*/  IMAD R19, R42, 0x2, R13 ;  /* 0x000000022a137824 */ /* 0x000fe200078e020d */
[----:B------:R-:W-:Y:S01]  /*11e0*/  ISETP.GT.AND P0, PT, R7, 0xf, PT ;  /* 0x0000000f0700780c */ /* 0x000fe20003f04270 */
[----:B------:R-:W-:Y:S01]  /*11f0*/  IMAD R12, R8, R43, RZ ;  /* 0x0000002b080c7224 */ /* 0x000fe200078e02ff */
[----:B------:R-:W-:Y:S01]  /*1200*/  LOP3.LUT R9, R0, 0x8, RZ, 0xfc, !PT ;  /* 0x0000000800097812 */ /* 0x000fe200078efcff */
[----:B----4-:R-:W-:Y:S10]  /*1210*/  @P1 BRA `(.L_x_5) ;  /* 0x0000000000181947 */ /* 0x010ff40003800000 */
[----:B------:R-:W-:Y:S01]  /*1220*/  ELECT P3, URZ, PT ;  /* 0x0000000000ff782f */ /* 0x000fe20003860000 */
[----:B------:R-:W-:Y:S01]  /*1230*/  IMAD.MOV.U32 R10, RZ, RZ, 0x1 ;  /* 0x00000001ff0a7424 */ /* 0x000fe200078e00ff */
[----:B------:R-:W-:Y:S01]  /*1240*/  UMOV UR4, 0x40 ;  /* 0x0000004000047882 */ /* 0x000fe20000000000 */
[----:B------:R-:W-:Y:S01]  /*1250*/  UVIRTCOUNT.DEALLOC.SMPOOL 0x80 ;  /* 0x000000800000784c */ /* 0x000fe20000000000 */
[----:B------:R-:W-:-:S09]  /*1260*/  ULEA UR4, UR5, UR4, 0x18 ;  /* 0x0000000405047291 */ /* 0x000fd2000f8ec0ff */
[----:B------:R0:W-:Y:S03]  /*1270*/  @P3 STS.U8 [UR4], R10 ;  /* 0x0000000aff003988 */ /* 0x0001e60008000004 */
.L_x_5:
[----:B------:R-:W-:Y:S01]  /*1280*/  UIADD3 UR12, UPT, UPT, UR15, UR12, URZ ;  /* 0x0000000c0f0c7290 */ /* 0x000fe2000fffe0ff */
[----:B------:R-:W-:Y:S01]  /*1290*/  IMAD.SHL.U32 R17, R57, 0x2, RZ ;  /* 0x0000000239117824 */ /* 0x000fe200078e00ff */
[----:B------:R-:W-:Y:S01]  /*12a0*/  VOTEU.ALL UP0, P2 ;  /* 0x0000000000ff7886 */ /* 0x000fe20001000000 */
[----:B------:R-:W-:Y:S01]  /*12b0*/  UMOV UR13, UR7 ;  /* 0x00000007000d7c82 */ /* 0x000fe20008000000 */
[----:B------:R-:W-:Y:S01]  /*12c0*/  VOTEU.ALL UP1, P2 ;  /* 0x0000000000ff7886 */ /* 0x000fe20001020000 */
[----:B------:R-:W-:Y:S01]  /*12d0*/  IMAD R41, R42, 0x2, R19 ;  /* 0x000000022a297824 */ /* 0x000fe200078e0213 */
[----:B------:R-:W-:Y:S01]  /*12e0*/  IADD3 R52, P4, PT, R17, UR8, RZ ;  /* 0x0000000811347c10 */ /* 0x000fe2000ff9e0ff */
[----:B------:R-:W-:-:S04]  /*12f0*/  @!UP0 UIADD3 UR4, UPT, UPT, -UR6, 0x100000, URZ ;  /* 0x0010000006048890 */ /* 0x000fc8000fffe1ff */
[----:B------:R-:W-:Y:S02]  /*1300*/  @!UP0 USHF.L.U32 UR5, UR4, 0xb, URZ ;  /* 0x0000000b04058899 */ /* 0x000fe400080006ff */
[----:B------:R-:W-:Y:S01]  /*1310*/  @!UP0 USHF.L.U32 UR4, UR4, 0x1, URZ ;  /* 0x0000000104048899 */ /* 0x000fe200080006ff */
[----:B------:R-:W-:Y:S01]  /*1320*/  STTM.16dp32bit_t0_t15.x32 tmem[UR12], RZ ;  /* 0x000000ff000079ed */ /* 0x000fe20008a8000c */
[----:B------:R-:W-:Y:S01]  /*1330*/  STTM.16dp32bit_t16_t31.x32 tmem[UR12+0x20], RZ ;  /* 0x000020ff000079ed */ /* 0x000fe20008aa000c */
[----:B------:R-:W1:Y:S02]  /*1340*/  FENCE.VIEW.ASYNC.T ;  /* 0x00000000000073c6 */ /* 0x000e640000000200 */
[----:B-1----:R-:W-:Y:S01]  /*1350*/  BAR.SYNC.DEFER_BLOCKING 0x0 ;  /* 0x0000000000007b1d */ /* 0x002fe20000010000 */
[----:B------:R-:W-:Y:S01]  /*1360*/  IMAD R50, R42, 0x2, R41 ;  /* 0x000000022a327824 */ /* 0x000fe200078e0229 */
[----:B------:R-:W-:Y:S02]  /*1370*/  LEA R34, P5, R12, UR10, 0x1 ;  /* 0x0000000a0c227c11 */ /* 0x000fe4000f8a08ff */
[----:B------:R-:W-:Y:S01]  /*1380*/  ISETP.LT.AND P3, PT, R9, R6, P0 ;  /* 0x000000060900720c */ /* 0x000fe20000761270 */
[----:B------:R-:W-:Y:S01]  /*1390*/  IMAD R23, R16, UR18, RZ ;  /* 0x0000001210177c24 */ /* 0x000fe2000f8e02ff */
[----:B------:R-:W-:-:S02]  /*13a0*/  LEA.HI.X.SX32 R44, R57, UR9, 0x1, P4 ;  /* 0x00000009392c7c11 */ /* 0x000fc4000a0f0eff */
[----:B------:R-:W-:Y:S02]  /*13b0*/  LEA.HI.X.SX32 R12, R12, UR11, 0x1, P5 ;  /* 0x0000000b0c0c7c11 */ /* 0x000fe4000a8f0eff */
[-C--:B------:R-:W-:Y:S02]  /*13c0*/  LEA R14, P4, R50, R52.reuse, 0x1 ;  /* 0x00000034320e7211 */ /* 0x080fe400078808ff */
[----:B0-----:R-:W-:Y:S01]  /*13d0*/  LOP3.LUT R10, R0, 0xa, RZ, 0xfc, !PT ;  /* 0x0000000a000a7812 */ /* 0x001fe200078efcff */
[----:B------:R-:W0:Y:S02]  /*13e0*/  FENCE.VIEW.ASYNC.S ;  /* 0x00000000000073c6 */ /* 0x000e240000000000 */
[----:B0-----:R0:W1:Y:S01]  /*13f0*/  @!UP1 SYNCS.EXCH.64 URZ, [UR13], UR4 ;  /* 0x000000040dff95b2 */ /* 0x0010620008000100 */
[----:B------:R-:W-:Y:S01]  /*1400*/  LEA R64, P5, R21, R52, 0x1 ;  /* 0x0000003415407211 */ /* 0x000fe200078a08ff */
[----:B------:R-:W-:Y:S01]  /*1410*/  IMAD R25, R25, UR18, RZ ;  /* 0x0000001219197c24 */ /* 0x000fe2000f8e02ff */
[-C--:B------:R-:W-:Y:S01]  /*1420*/  LEA.HI.X.SX32 R15, R50, R44.reuse, 0x1, P4 ;  /* 0x0000002c320f7211 */ /* 0x080fe200020f0eff */
[----:B-1----:R-:W-:Y:S01]  /*1430*/  BAR.SYNC.DEFER_BLOCKING 0x0 ;  /* 0x0000000000007b1d */ /* 0x002fe20000010000 */
[----:B------:R-:W-:Y:S01]  /*1440*/  LEA.HI.X.SX32 R65, R21, R44, 0x1, P5 ;  /* 0x0000002c15417211 */ /* 0x000fe200028f0eff */
[----:B------:R-:W-:Y:S01]  /*1450*/  IMAD R27, R27, UR18, RZ ;  /* 0x000000121b1b7c24 */ /* 0x000fe2000f8e02ff */
[-C--:B------:R-:W-:Y:S01]  /*1460*/  LEA R20, P5, R23, R34.reuse, 0x1 ;  /* 0x0000002217147211 */ /* 0x080fe200078a08ff */
[----:B------:R-:W-:Y:S01]  /*1470*/  IMAD R29, R29, UR18, RZ ;  /* 0x000000121d1d7c24 */ /* 0x000fe2000f8e02ff */
[----:B------:R-:W-:-:S02]  /*1480*/  LEA R22, P6, R25, R34, 0x1 ;  /* 0x0000002219167211 */ /* 0x000fc400078c08ff */
[----:B------:R-:W-:Y:S02]  /*1490*/  LEA.HI.X.SX32 R21, R23, R12, 0x1, P5 ;  /* 0x0000000c17157211 */ /* 0x000fe400028f0eff */
[----:B------:R-:W-:Y:S02]  /*14a0*/  LEA R24, P5, R27, R34, 0x1 ;  /* 0x000000221b187211 */ /* 0x000fe400078a08ff */
[----:B------:R-:W-:Y:S01]  /*14b0*/  LEA.HI.X.SX32 R23, R25, R12, 0x1, P6 ;  /* 0x0000000c19177211 */ /* 0x000fe200030f0eff */
[----:B------:R-:W-:Y:S01]  /*14c0*/  IMAD R33, R33, UR18, RZ ;  /* 0x0000001221217c24 */ /* 0x000fe2000f8e02ff */
[----:B------:R-:W-:Y:S02]  /*14d0*/  LEA R26, P6, R29, R34, 0x1 ;  /* 0x000000221d1a7211 */ /* 0x000fe400078c08ff */
[-C--:B------:R-:W-:Y:S01]  /*14e0*/  LEA.HI.X.SX32 R25, R27, R12.reuse, 0x1, P5 ;  /* 0x0000000c1b197211 */ /* 0x080fe200028f0eff */
[----:B------:R1:W2:Y:S01]  /*14f0*/  @P3 LDG.E.U16 R60, desc[UR16][R14.64] ;  /* 0x000000100e3c3981 */ /* 0x0002a2000c1e1500 */
[----:B------:R-:W-:Y:S01]  /*1500*/  LEA.HI.X.SX32 R27, R29, R12, 0x1, P6 ;  /* 0x0000000c1d1b7211 */ /* 0x000fe200030f0eff */
[----:B------:R-:W-:Y:S01]  /*1510*/  IMAD R31, R31, UR18, RZ ;  /* 0x000000121f1f7c24 */ /* 0x000fe2000f8e02ff */
[-C--:B------:R-:W-:Y:S01]  /*1520*/  ISETP.LT.AND P3, PT, R0, R6.reuse, P0 ;  /* 0x000000060000720c */ /* 0x080fe20000761270 */
[----:B------:R-:W-:Y:S01]  /*1530*/  IMAD R37, R42, 0x2, R50 ;  /* 0x000000022a257824 */ /* 0x000fe200078e0232 */
[----:B------:R-:W-:Y:S01]  /*1540*/  ISETP.LT.AND P4, PT, R10, R6, P0 ;  /* 0x000000060a00720c */ /* 0x000fe20000781270 */
[----:B------:R-:W-:Y:S01]  /*1550*/  IMAD R35, R11, UR18, RZ ;  /* 0x000000120b237c24 */ /* 0x000fe2000f8e02ff */
[----:B------:R-:W-:-:S02]  /*1560*/  LEA R30, P6, R31, R34, 0x1 ;  /* 0x000000221f1e7211 */ /* 0x000fc400078c08ff */
[----:B------:R-:W-:Y:S01]  /*1570*/  LOP3.LUT R11, R0, 0x2, RZ, 0xfc, !PT ;  /* 0x00000002000b7812 */ /* 0x000fe200078efcff */
[----:B-1----:R-:W-:Y:S01]  /*1580*/  IMAD R15, R18, UR18, RZ ;  /* 0x00000012120f7c24 */ /* 0x002fe2000f8e02ff */
[----:B------:R-:W-:Y:S02]  /*1590*/  LEA.HI.X.SX32 R31, R31, R12, 0x1, P6 ;  /* 0x0000000c1f1f7211 */ /* 0x000fe400030f0eff */
[----:B------:R-:W-:Y:S02]  /*15a0*/  PRMT R59, RZ, 0x7610, R59 ;  /* 0x00007610ff3b7816 */ /* 0x000fe4000000003b */
[C---:B------:R-:W-:Y:S02]  /*15b0*/  LEA R28, P5, R15.reuse, R34, 0x1 ;  /* 0x000000220f1c7211 */ /* 0x040fe400078a08ff */
[----:B------:R-:W-:Y:S02]  /*15c0*/  PRMT R16, RZ, 0x7610, R16 ;  /* 0x00007610ff107816 */ /* 0x000fe40000000010 */
[----:B------:R-:W-:Y:S01]  /*15d0*/  LEA.HI.X.SX32 R29, R15, R12, 0x1, P5 ;  /* 0x0000000c0f1d7211 */ /* 0x000fe200028f0eff */
[----:B------:R-:W3:Y:S01]  /*15e0*/  @P3 LDG.E.U16 R59, desc[UR16][R64.64] ;  /* 0x00000010403b3981 */ /* 0x000ee2000c1e1500 */
[----:B------:R-:W-:-:S02]  /*15f0*/  LEA R32, P5, R33, R34, 0x1 ;  /* 0x0000002221207211 */ /* 0x000fc400078a08ff */
[----:B------:R-:W-:Y:S02]  /*1600*/  LEA R34, P6, R35, R34, 0x1 ;  /* 0x0000002223227211 */ /* 0x000fe400078c08ff */
[----:B------:R-:W-:Y:S02]  /*1610*/  LEA.HI.X.SX32 R33, R33, R12, 0x1, P5 ;  /* 0x0000000c21217211 */ /* 0x000fe400028f0eff */
[----:B------:R-:W-:Y:S02]  /*1620*/  LEA R14, P5, R37, R52, 0x1 ;  /* 0x00000034250e7211 */ /* 0x000fe400078a08ff */
[----:B------:R-:W-:Y:S02]  /*1630*/  LEA.HI.X.SX32 R35, R35, R12, 0x1, P6 ;  /* 0x0000000c23237211 */ /* 0x000fe400030f0eff */
[----:B------:R-:W-:Y:S02]  /*1640*/  LEA.HI.X.SX32 R15, R37, R44, 0x1, P5 ;  /* 0x0000002c250f7211 */ /* 0x000fe400028f0eff */
[----:B------:R-:W-:-:S02]  /*1650*/  ISETP.LT.AND P5, PT, R11, R6, P0 ;  /* 0x000000060b00720c */ /* 0x000fc400007a1270 */
[C---:B------:R-:W-:Y:S02]  /*1660*/  LEA R62, P6, R13.reuse, R52, 0x1 ;  /* 0x000000340d3e7211 */ /* 0x040fe400078c08ff */
[----:B------:R-:W-:Y:S01]  /*1670*/  PRMT R58, RZ, 0x7610, R58 ;  /* 0x00007610ff3a7816 */ /* 0x000fe2000000003a */
[----:B------:R-:W-:Y:S01]  /*1680*/  IMAD R49, R42, 0x2, R37 ;  /* 0x000000022a317824 */ /* 0x000fe200078e0225 */
[----:B------:R-:W-:Y:S01]  /*1690*/  LEA.HI.X.SX32 R63, R13, R44, 0x1, P6 ;  /* 0x0000002c0d3f7211 */ /* 0x000fe200030f0eff */
[----:B------:R1:W4:Y:S01]  /*16a0*/  @P4 LDG.E.U16 R16, desc[UR16][R14.64] ;  /* 0x000000100e104981 */ /* 0x000322000c1e1500 */
[----:B------:R-:W-:Y:S02]  /*16b0*/  LOP3.LUT R12, R0, 0xc, RZ, 0xfc, !PT ;  /* 0x0000000c000c7812 */ /* 0x000fe400078efcff */
[C---:B------:R-:W-:Y:S02]  /*16c0*/  LEA R38, P3, R19.reuse, R52, 0x1 ;  /* 0x0000003413267211 */ /* 0x040fe400078608ff */
[----:B------:R-:W-:Y:S01]  /*16d0*/  ISETP.LT.AND P4, PT, R12, R6, P0 ;  /* 0x000000060c00720c */ /* 0x000fe20000781270 */
[----:B------:R-:W5:Y:S01]  /*16e0*/  @P5 LDG.E.U16 R58, desc[UR16][R62.64] ;  /* 0x000000103e3a5981 */ /* 0x000f62000c1e1500 */
[----:B------:R-:W-:Y:S01]  /*16f0*/  LEA.HI.X.SX32 R39, R19, R44, 0x1, P3 ;  /* 0x0000002c13277211 */ /* 0x000fe200018f0eff */
[----:B------:R-:W-:Y:S01]  /*1700*/  IMAD R45, R42, 0x2, R49 ;  /* 0x000000022a2d7824 */ /* 0x000fe200078e0231 */
[----:B------:R-:W-:-:S02]  /*1710*/  LEA R54, P3, R49, R52, 0x1 ;  /* 0x0000003431367211 */ /* 0x000fc400078608ff */
[----:B------:R-:W-:Y:S02]  /*1720*/  LOP3.LUT R13, R0, 0xe, RZ, 0xfc, !PT ;  /* 0x0000000e000d7812 */ /* 0x000fe400078efcff */
[----:B------:R-:W-:Y:S02]  /*1730*/  LEA R40, P6, R41, R52, 0x1 ;  /* 0x0000003429287211 */ /* 0x000fe400078c08ff */
[----:B------:R-:W-:Y:S02]  /*1740*/  LEA.HI.X.SX32 R55, R49, R44, 0x1, P3 ;  /* 0x0000002c31377211 */ /* 0x000fe400018f0eff */
[----:B------:R-:W-:Y:S02]  /*1750*/  PRMT R46, RZ, 0x7610, R46 ;  /* 0x00007610ff2e7816 */ /* 0x000fe4000000002e */
[----:B------:R-:W-:Y:S02]  /*1760*/  ISETP.LT.AND P5, PT, R13, R6, P0 ;  /* 0x000000060d00720c */ /* 0x000fe400007a1270 */
[----:B------:R-:W-:-:S02]  /*1770*/  LEA R52, P3, R45, R52, 0x1 ;  /* 0x000000342d347211 */ /* 0x000fc400078608ff */
[C---:B-1----:R-:W-:Y:S01]  /*1780*/  LOP3.LUT R14, R0.reuse, 0x4, RZ, 0xfc, !PT ;  /* 0x00000004000e7812 */ /* 0x042fe200078efcff */
[----:B------:R1:W5:Y:S01]  /*1790*/  @P4 LDG.E.U16 R46, desc[UR16][R54.64] ;  /* 0x00000010362e4981 */ /* 0x000362000c1e1500 */
[----:B------:R-:W-:Y:S02]  /*17a0*/  LOP3.LUT R15, R0, 0x6, RZ, 0xfc, !PT ;  /* 0x00000006000f7812 */ /* 0x000fe400078efcff */
[----:B------:R-:W-:Y:S02]  /*17b0*/  LEA.HI.X.SX32 R53, R45, R44, 0x1, P3 ;  /* 0x0000002c2d357211 */ /* 0x000fe400018f0eff */
[-C--:B------:R-:W-:Y:S02]  /*17c0*/  ISETP.LT.AND P3, PT, R14, R6.reuse, P0 ;  /* 0x000000060e00720c */ /* 0x080fe40000761270 */
[----:B------:R-:W-:Y:S02]  /*17d0*/  ISETP.LT.AND P4, PT, R15, R6, P0 ;  /* 0x000000060f00720c */ /* 0x000fe40000781270 */
[----:B------:R-:W-:-:S02]  /*17e0*/  PRMT R18, RZ, 0x7610, R18 ;  /* 0x00007610ff127816 */ /* 0x000fc40000000012 */
[----:B------:R-:W-:Y:S02]  /*17f0*/  ISETP.LT.AND P0, PT, R8, R6, P0 ;  /* 0x000000060800720c */ /* 0x000fe40000701270 */
[----:B------:R-:W-:Y:S02]  /*1800*/  LEA.HI.X.SX32 R41, R41, R44, 0x1, P6 ;  /* 0x0000002c29297211 */ /* 0x000fe400030f0eff */
[----:B------:R-:W-:Y:S01]  /*1810*/  PRMT R47, RZ, 0x7610, R47 ;  /* 0x00007610ff2f7816 */ /* 0x000fe2000000002f */
[----:B------:R0:W5:Y:S01]  /*1820*/  @P5 LDG.E.U16 R18, desc[UR16][R52.64] ;  /* 0x0000001034125981 */ /* 0x000162000c1e1500 */
[----:B------:R-:W-:Y:S02]  /*1830*/  PRMT R44, RZ, 0x7610, R44 ;  /* 0x00007610ff2c7816 */ /* 0x000fe4000000002c */
[----:B------:R-:W-:Y:S02]  /*1840*/  PRMT R48, RZ, 0x7610, R48 ;  /* 0x00007610ff307816 */ /* 0x000fe40000000030 */
[----:B-1----:R-:W-:Y:S01]  /*1850*/  PRMT R54, RZ, 0x7610, R54 ;  /* 0x00007610ff367816 */ /* 0x002fe20000000036 */
[----:B------:R-:W5:Y:S01]  /*1860*/  @P3 LDG.E.U16 R47, desc[UR16][R38.64] ;  /* 0x00000010262f3981 */ /* 0x000f62000c1e1500 */
[----:B------:R-:W-:-:S02]  /*1870*/  PRMT R56, RZ, 0x7610, R56 ;  /* 0x00007610ff387816 */ /* 0x000fc40000000038 */
[----:B------:R-:W-:Y:S01]  /*1880*/  PRMT R55, RZ, 0x7610, R55 ;  /* 0x00007610ff377816 */ /* 0x000fe20000000037 */
[----:B------:R-:W5:Y:S01]  /*1890*/  @P4 LDG.E.U16 R44, desc[UR16][R40.64] ;  /* 0x00000010282c4981 */ /* 0x000f62000c1e1500 */
[----:B------:R-:W-:Y:S02]  /*18a0*/  PRMT R51, RZ, 0x7610, R51 ;  /* 0x00007610ff337816 */ /* 0x000fe40000000033 */
[----:B0-----:R-:W-:Y:S01]  /*18b0*/  PRMT R53, RZ, 0x7610, R53 ;  /* 0x00007610ff357816 */ /* 0x001fe20000000035 */
[----:B------:R-:W5:Y:S01]  /*18c0*/  @P0 LDG.E.U16 R48, desc[UR16][R20.64] ;  /* 0x0000001014300981 */ /* 0x000f62000c1e1500 */
[----:B------:R-:W-:Y:S02]  /*18d0*/  PRMT R52, RZ, 0x7610, R52 ;  /* 0x00007610ff347816 */ /* 0x000fe40000000034 */
[----:B------:R-:W-:Y:S01]  /*18e0*/  PRMT R19, RZ, 0x7610, R19 ;  /* 0x00007610ff137816 */ /* 0x000fe20000000013 */
[----:B------:R-:W5:Y:S04]  /*18f0*/  @P0 LDG.E.U16 R54, desc[UR16][R22.64] ;  /* 0x0000001016360981 */ /* 0x000f68000c1e1500 */
[----:B------:R-:W5:Y:S04]  /*1900*/  @P0 LDG.E.U16 R56, desc[UR16][R24.64] ;  /* 0x0000001018380981 */ /* 0x000f68000c1e1500 */
[----:B------:R-:W5:Y:S04]  /*1910*/  @P0 LDG.E.U16 R55, desc[UR16][R26.64] ;  /* 0x000000101a370981 */ /* 0x000f68000c1e1500 */
[----:B------:R-:W5:Y:S04]  /*1920*/  @P0 LDG.E.U16 R51, desc[UR16][R28.64] ;  /* 0x000000101c330981 */ /* 0x000f68000c1e1500 */
[----:B------:R-:W5:Y:S04]  /*1930*/  @P0 LDG.E.U16 R53, desc[UR16][R30.64] ;  /* 0x000000101e350981 */ /* 0x000f68000c1e1500 */
[----:B------:R-:W5:Y:S04]  /*1940*/  @P0 LDG.E.U16 R52, desc[UR16][R32.64] ;  /* 0x0000001020340981 */ /* 0x000f68000c1e1500 */
[----:B------:R-:W5:Y:S01]  /*1950*/  @P0 LDG.E.U16 R19, desc[UR16][R34.64] ;  /* 0x0000001022130981 */ /* 0x000f62000c1e1500 */
[----:B------:R-:W-:Y:S01]  /*1960*/  SHF.R.S32.HI R61, RZ, 0x6, R36 ;  /* 0x00000006ff3d7819 */ /* 0x000fe20000011424 */
[----:B------:R-:W-:Y:S01]  /*1970*/  IMAD.SHL.U32 R5, R5, 0x2, RZ ;  /* 0x0000000205057824 */ /* 0x000fe200078e00ff */
[----:B------:R-:W-:-:S04]  /*1980*/  @!UP0 UIADD3 UR4, UPT, UPT, -UR6, 0x100000, URZ ;  /* 0x0010000006048890 */ /* 0x000fc8000fffe1ff */
[----:B------:R-:W-:Y:S02]  /*1990*/  @!UP0 USHF.L.U32 UR5, UR4, 0xb, URZ ;  /* 0x0000000b04058899 */ /* 0x000fe400080006ff */
[----:B------:R-:W-:Y:S01]  /*19a0*/  @!UP0 USHF.L.U32 UR4, UR4, 0x1, URZ ;  /* 0x0000000104048899 */ /* 0x000fe200080006ff */
[----:B------:R-:W-:Y:S01]  /*19b0*/  SGXT R61, R61, 0x1 ;  /* 0x000000013d3d781a */ /* 0x000fe20000000200 */
[----:B------:R-:W-:-:S03]  /*19c0*/  VOTEU.ALL UP0, P2 ;  /* 0x0000000000ff7886 */ /* 0x000fc60001000000 */
[----:B------:R-:W-:Y:S02]  /*19d0*/  LOP3.LUT R5, R5, 0x90, R61, 0x78, !PT ;  /* 0x0000009005057812 */ /* 0x000fe400078e783d */
[----:B------:R-:W-:Y:S02]  /*19e0*/  ISETP.NE.U32.AND P0, PT, R4, RZ, PT ;  /* 0x000000ff0400720c */ /* 0x000fe40003f05070 */
[----:B------:R-:W-:Y:S02]  /*19f0*/  LOP3.LUT R4, R5, 0x20, RZ, 0x3c, !PT ;  /* 0x0000002005047812 */ /* 0x000fe400078e3cff */
[----:B------:R-:W-:Y:S01]  /*1a00*/  SHF.R.S32.HI R66, RZ, 0x1f, R57 ;  /* 0x0000001fff427819 */ /* 0x000fe20000011439 */
[----:B------:R0:W1:Y:S03]  /*1a10*/  @!UP0 SYNCS.EXCH.64 URZ, [UR14+0x2008], UR4 ;  /* 0x002008040eff85b2 */ /* 0x0000660008000100 */
[----:B------:R-:W-:-:S02]  /*1a20*/  SHF.L.U64.HI R57, R57, 0x1, R66 ;  /* 0x0000000139397819 */ /* 0x000fc40000010242 */
[----:B------:R-:W-:-:S04]  /*1a30*/  SHF.R.S32.HI R66, RZ, 0x1f, R7 ;  /* 0x0000001fff427819 */ /* 0x000fc80000011407 */
[----:B------:R-:W-:Y:S02]  /*1a40*/  LEA.HI R66, R66, R7, RZ, 0x4 ;  /* 0x0000000742427211 */ /* 0x000fe400078f20ff */
[----:B------:R-:W-:Y:S02]  /*1a50*/  ISETP.LT.OR P4, PT, R7, 0x10, P0 ;  /* 0x000000100700780c */ /* 0x000fe40000781670 */
[----:B------:R-:W-:Y:S01]  /*1a60*/  SHF.R.S32.HI R66, RZ, 0x4, R66 ;  /* 0x00000004ff427819 */ /* 0x000fe20000011442 */
[----:B------:R-:W-:Y:S01]  /*1a70*/  UMOV UR6, URZ ;  /* 0x000000ff00067c82 */ /* 0x000fe20008000000 */
[----:B------:R-:W-:Y:S02]  /*1a80*/  IMAD.SHL.U32 R42, R42, 0x10, RZ ;  /* 0x000000102a2a7824 */ /* 0x000fe400078e00ff */
[----:B------:R-:W-:Y:S01]  /*1a90*/  IMAD.SHL.U32 R43, R43, 0x10, RZ ;  /* 0x000000102b2b7824 */ /* 0x000fe200078e00ff */
[----:B--2---:R2:W-:Y:S04]  /*1aa0*/  STS.U16 [R5+UR14+0x400], R60 ;  /* 0x0004003c05007988 */ /* 0x0045e8000800040e */
[----:B---3--:R3:W-:Y:S01]  /*1ab0*/  STS.U16 [R5+UR14], R59 ;  /* 0x0000003b05007988 */ /* 0x0087e2000800040e */
[----:B--2---:R-:W-:-:S02]  /*1ac0*/  SHF.R.S32.HI R60, RZ, 0x1f, R49 ;  /* 0x0000001fff3c7819 */ /* 0x004fc40000011431 */
[----:B---3--:R-:W-:Y:S01]  /*1ad0*/  SHF.R.S32.HI R59, RZ, 0x1f, R37 ;  /* 0x0000001fff3b7819 */ /* 0x008fe20000011425 */
[----:B----4-:R2:W-:Y:S04]  /*1ae0*/  STS.U16 [R4+UR14+0x500], R16 ;  /* 0x0005001004007988 */ /* 0x0105e8000800040e */
[----:B-----5:R3:W-:Y:S01]  /*1af0*/  STS.U16 [R4+UR14+0x100], R58 ;  /* 0x0001003a04007988 */ /* 0x0207e2000800040e */
[----:B--2---:R-:W-:Y:S02]  /*1b00*/  LEA R16, P3, R50, R17, 0x1 ;  /* 0x0000001132107211 */ /* 0x004fe400078608ff */
[----:B---3--:R-:W-:-:S04]  /*1b10*/  SHF.R.S32.HI R58, RZ, 0x1f, R50 ;  /* 0x0000001fff3a7819 */ /* 0x008fc80000011432 */
[----:B------:R-:W-:Y:S02]  /*1b20*/  LEA.HI.X R58, R50, R57, R58, 0x1, P3 ;  /* 0x00000039323a7211 */ /* 0x000fe400018f0c3a */
[----:B------:R-:W-:-:S04]  /*1b30*/  LEA R50, P3, R37, R17, 0x1 ;  /* 0x0000001125327211 */ /* 0x000fc800078608ff */
[----:B------:R-:W-:Y:S02]  /*1b40*/  LEA.HI.X R59, R37, R57, R59, 0x1, P3 ;  /* 0x00000039253b7211 */ /* 0x000fe400018f0c3b */
[----:B------:R-:W-:Y:S02]  /*1b50*/  LOP3.LUT R37, R5, 0x40, RZ, 0x3c, !PT ;  /* 0x0000004005257812 */ /* 0x000fe400078e3cff */
[----:B------:R-:W-:-:S03]  /*1b60*/  LEA R61, P3, R49, R17, 0x1 ;  /* 0x00000011313d7211 */ /* 0x000fc600078608ff */
[----:B------:R2:W-:Y:S01]  /*1b70*/  STS.U16 [R37+UR14+0x600], R46 ;  /* 0x0006002e25007988 */ /* 0x0005e2000800040e */
[----:B------:R-:W-:Y:S02]  /*1b80*/  LEA.HI.X R60, R49, R57, R60, 0x1, P3 ;  /* 0x00000039313c7211 */ /* 0x000fe400018f0c3c */
[----:B------:R-:W-:Y:S02]  /*1b90*/  LEA R17, P3, R45, R17, 0x1 ;  /* 0x000000112d117211 */ /* 0x000fe400078608ff */
[----:B--2---:R-:W-:-:S04]  /*1ba0*/  SHF.R.S32.HI R46, RZ, 0x1f, R45 ;  /* 0x0000001fff2e7819 */ /* 0x004fc8000001142d */
[----:B------:R-:W-:Y:S02]  /*1bb0*/  LEA.HI.X R46, R45, R57, R46, 0x1, P3 ;  /* 0x000000392d2e7211 */ /* 0x000fe400018f0c2e */
[----:B------:R-:W-:Y:S01]  /*1bc0*/  LOP3.LUT R45, R5, 0x60, RZ, 0x3c, !PT ;  /* 0x00000060052d7812 */ /* 0x000fe200078e3cff */
[----:B------:R-:W-:Y:S04]  /*1bd0*/  STS.U16 [R37+UR14+0x200], R47 ;  /* 0x0002002f25007988 */ /* 0x000fe8000800040e */
[----:B------:R2:W-:Y:S04]  /*1be0*/  STS.U16 [R45+UR14+0x700], R18 ;  /* 0x000700122d007988 */ /* 0x0005e8000800040e */
[----:B------:R-:W-:Y:S04]  /*1bf0*/  STS.U16 [R45+UR14+0x300], R44 ;  /* 0x0003002c2d007988 */ /* 0x000fe8000800040e */
[----:B------:R-:W-:Y:S04]  /*1c00*/  STS.U16 [R5+UR14+0x800], R48 ;  /* 0x0008003005007988 */ /* 0x000fe8000800040e */
[----:B------:R-:W-:Y:S04]  /*1c10*/  STS.U16 [R5+UR14+0x900], R54 ;  /* 0x0009003605007988 */ /* 0x000fe8000800040e */
[----:B------:R-:W-:Y:S04]  /*1c20*/  STS.U16 [R5+UR14+0xa00], R56 ;  /* 0x000a003805007988 */ /* 0x000fe8000800040e */
[----:B------:R-:W-:Y:S04]  /*1c30*/  STS.U16 [R5+UR14+0xb00], R55 ;  /* 0x000b003705007988 */ /* 0x000fe8000800040e */
[----:B------:R-:W-:Y:S04]  /*1c40*/  STS.U16 [R5+UR14+0xc00], R51 ;  /* 0x000c003305007988 */ /* 0x000fe8000800040e */
[----:B------:R-:W-:Y:S04]  /*1c50*/  STS.U16 [R5+UR14+0xd00], R53 ;  /* 0x000d003505007988 */ /* 0x000fe8000800040e */
[----:B------:R-:W-:Y:S04]  /*1c60*/  STS.U16 [R5+UR14+0xe00], R52 ;  /* 0x000e003405007988 */ /* 0x000fe8000800040e */
[----:B------:R3:W-:Y:S01]  /*1c70*/  STS.U16 [R5+UR14+0xf00], R19 ;  /* 0x000f001305007988 */ /* 0x0007e2000800040e */
[----:B-1----:R1:W-:Y:S06]  /*1c80*/  MEMBAR.ALL.CTA ;  /* 0x0000000000007992 */ /* 0x0023ec0000008000 */
[----:B-1----:R-:W1:Y:S02]  /*1c90*/  FENCE.VIEW.ASYNC.S ;  /* 0x00000000000073c6 */ /* 0x002e640000000000 */
[----:B-1----:R-:W-:Y:S01]  /*1ca0*/  BAR.SYNC.DEFER_BLOCKING 0x0 ;  /* 0x0000000000007b1d */ /* 0x002fe20000010000 */
[----:B--2---:R-:W-:-:S02]  /*1cb0*/  IADD3 R18, P6, PT, R16, UR8, RZ ;  /* 0x0000000810127c10 */ /* 0x004fc4000ffde0ff */
[----:B------:R-:W-:Y:S02]  /*1cc0*/  IADD3 R50, P5, PT, R50, UR8, RZ ;  /* 0x0000000832327c10 */ /* 0x000fe4000ffbe0ff */
[----:B------:R-:W-:Y:S02]  /*1cd0*/  VIMNMX R47, PT, PT, R66, 0x1, !PT ;  /* 0x00000001422f7848 */ /* 0x000fe40007fe0100 */
[----:B---3--:R-:W-:Y:S02]  /*1ce0*/  IADD3.X R19, PT, PT, R58, UR9, RZ, P6, !PT ;  /* 0x000000093a137c10 */ /* 0x008fe4000b7fe4ff */
[----:B------:R-:W-:Y:S02]  /*1cf0*/  IADD3.X R51, PT, PT, R59, UR9, RZ, P5, !PT ;  /* 0x000000093b337c10 */ /* 0x000fe4000affe4ff */
[----:B------:R-:W-:Y:S02]  /*1d00*/  IADD3 R16, P6, PT, R61, UR8, RZ ;  /* 0x000000083d107c10 */ /* 0x000fe4000ffde0ff */
[----:B------:R-:W-:Y:S01]  /*1d10*/  IADD3 R48, P5, PT, R17, UR8, RZ ;  /* 0x0000000811307c10 */ /* 0x000fe2000ffbe0ff */
[----:B------:R-:W-:Y:S01]  /*1d20*/  VIADD R47, R47, 0xffffffff ;  /* 0xffffffff2f2f7836 */ /* 0x000fe20000000000 */
[----:B------:R-:W-:-:S02]  /*1d30*/  IADD3.X R17, PT, PT, R60, UR9, RZ, P6, !PT ;  /* 0x000000093c117c10 */ /* 0x000fc4000b7fe4ff */
[----:B------:R-:W-:Y:S02]  /*1d40*/  IADD3.X R49, PT, PT, R46, UR9, RZ, P5, !PT ;  /* 0x000000092e317c10 */ /* 0x000fe4000affe4ff */
[----:B------:R-:W-:Y:S01]  /*1d50*/  ISETP.NE.U32.AND P3, PT, R47, RZ, PT ;  /* 0x000000ff2f00720c */ /* 0x000fe20003f65070 */
[----:B0-----:R-:W-:-:S12]  /*1d60*/  @P4 BRA `(.L_x_6) ;  /* 0x00000000003c4947 */ /* 0x001fd80003800000 */
[----:B------:R-:W-:Y:S02]  /*1d70*/  UIADD3 UR4, UPT, UPT, UR14, 0x800, URZ ;  /* 0x000008000e047890 */ /* 0x000fe4000fffe0ff */
[----:B------:R-:W-:Y:S02]  /*1d80*/  USHF.R.U32.HI UR8, URZ, 0x4, UR14 ;  /* 0x00000004ff087899 */ /* 0x000fe4000801160e */
[----:B------:R-:W-:Y:S02]  /*1d90*/  USHF.R.U32.HI UR4, URZ, 0x4, UR4 ;  /* 0x00000004ff047899 */ /* 0x000fe40008011604 */
[----:B------:R-:W-:Y:S02]  /*1da0*/  USGXT.U32 UR8, UR8, 0xe ;  /* 0x0000000e0808789a */ /* 0x000fe40008000000 */
[----:B------:R-:W-:Y:S01]  /*1db0*/  USGXT.U32 UR10, UR4, 0xe ;  /* 0x0000000e040a789a */ /* 0x000fe20008000000 */
[----:B------:R-:W-:Y:S02]  /*1dc0*/  UMOV UR5, URZ ;  /* 0x000000ff00057c82 */ /* 0x000fe40008000000 */
[----:B------:R-:W-:Y:S01]  /*1dd0*/  UMOV UR4, UR7 ;  /* 0x0000000700047c82 */ /* 0x000fe20008000000 */
[----:B------:R-:W-:Y:S01]  /*1de0*/  UMOV UR18, 0x0 ;  /* 0x0000000000127882 */ /* 0x000fe20000000000 */
[----:B------:R-:W-:Y:S01]  /*1df0*/  UMOV UR19, 0x4108010 ;  /* 0x0410801000137882 */ /* 0x000fe20000000000 */
[----:B------:R-:W-:Y:S01]  /*1e00*/  UMOV UR9, 0x40004040 ;  /* 0x4000404000097882 */ /* 0x000fe20000000000 */
[----:B------:R-:W-:Y:S01]  /*1e10*/  UMOV UR11, 0xc0004010 ;  /* 0xc0004010000b7882 */ /* 0x000fe20000000000 */
[----:B------:R-:W-:Y:S01]  /*1e20*/  UMOV UR4, UR4 ;  /* 0x0000000400047c82 */ /* 0x000fe20008000000 */
[----:B------:R0:W-:Y:S01]  /*1e30*/  UTCHMMA gdesc[UR8], gdesc[UR10], tmem[UR15], tmem[UR18], idesc[UR19], !UPT ;  /* 0x00ff120a080075ea */ /* 0x0001e2000f80000f */
[----:B------:R0:W-:Y:S01]  /*1e40*/  UTCBAR [UR4], URZ ;  /* 0x000000ff040073e9 */ /* 0x0001e200080000ff */
[----:B------:R-:W-:-:S02]  /*1e50*/  NOP ;  /* 0x0000000000007918 */ /* 0x000fc40000000000 */
.L_x_6:
[----:B------:R-:W-:Y:S05]  /*1e60*/  @!P3 BRA `(.L_x_7) ;  /* 0x0000000400ecb947 */ /* 0x000fea0003800000 */
[----:B0-----:R-:W-:Y:S01]  /*1e70*/  UIADD3 UR4, UPT, UPT, UR14, 0x1000, URZ ;  /* 0x000010000e047890 */ /* 0x001fe2000fffe0ff */
[----:B------:R-:W-:Y:S01]  /*1e80*/  IMAD.MOV.U32 R60, RZ, RZ, R18 ;  /* 0x000000ffff3c7224 */ /* 0x000fe200078e0012 */
[----:B------:R-:W-:Y:S01]  /*1e90*/  UIADD3 UR5, UPT, UPT, UR14, 0x1800, URZ ;  /* 0x000018000e057890 */ /* 0x000fe2000fffe0ff */
[----:B------:R-:W-:Y:S01]  /*1ea0*/  IMAD.MOV.U32 R61, RZ, RZ, R19 ;  /* 0x000000ffff3d7224 */ /* 0x000fe200078e0013 */
[----:B------:R-:W-:Y:S01]  /*1eb0*/  USHF.R.U32.HI UR4, URZ, 0x4, UR4 ;  /* 0x00000004ff047899 */ /* 0x000fe20008011604 */
[----:B------:R-:W-:Y:S01]  /*1ec0*/  VIADD R44, R6, 0xfffffff0 ;  /* 0xfffffff0062c7836 */ /* 0x000fe20000000000 */
[----:B------:R-:W-:Y:S01]  /*1ed0*/  USHF.R.U32.HI UR5, URZ, 0x4, UR5 ;  /* 0x00000004ff057899 */ /* 0x000fe20008011605 */
[----:B------:R-:W-:Y:S01]  /*1ee0*/  IMAD.MOV.U32 R18, RZ, RZ, R16 ;  /* 0x000000ffff127224 */ /* 0x000fe200078e0010 */
[----:B------:R-:W-:Y:S01]  /*1ef0*/  USGXT.U32 UR8, UR4, 0xe ;  /* 0x0000000e0408789a */ /* 0x000fe20008000000 */
[----:B------:R-:W-:Y:S01]  /*1f00*/  IMAD.MOV.U32 R19, RZ, RZ, R17 ;  /* 0x000000ffff137224 */ /* 0x000fe200078e0011 */
[----:B------:R-:W-:Y:S01]  /*1f10*/  USGXT.U32 UR10, UR5, 0xe ;  /* 0x0000000e050a789a */ /* 0x000fe20008000000 */
[----:B------:R-:W-:Y:S01]  /*1f20*/  IMAD.MOV.U32 R6, RZ, RZ, R47 ;  /* 0x000000ffff067224 */ /* 0x000fe200078e002f */
[----:B------:R-:W-:Y:S01]  /*1f30*/  UMOV UR4, URZ ;  /* 0x000000ff00047c82 */ /* 0x000fe20008000000 */
[----:B------:R-:W-:Y:S01]  /*1f40*/  IMAD.MOV.U32 R58, RZ, RZ, R50 ;  /* 0x000000ffff3a7224 */ /* 0x000fe200078e0032 */
[----:B------:R-:W-:Y:S01]  /*1f50*/  UMOV UR5, 0x1 ;  /* 0x0000000100057882 */ /* 0x000fe20000000000 */
[----:B------:R-:W-:-:S02]  /*1f60*/  IMAD.MOV.U32 R59, RZ, RZ, R51 ;  /* 0x000000ffff3b7224 */ /* 0x000fc400078e0033 */
[----:B------:R-:W-:Y:S02]  /*1f70*/  IMAD.MOV.U32 R16, RZ, RZ, R48 ;  /* 0x000000ffff107224 */ /* 0x000fe400078e0030 */
[----:B------:R-:W-:-:S07]  /*1f80*/  IMAD.MOV.U32 R17, RZ, RZ, R49 ;  /* 0x000000ffff117224 */ /* 0x000fce00078e0031 */
.L_x_10:
[----:B------:R-:W-:Y:S01]  /*1f90*/  USHF.L.U32 UR6, UR6, 0x1f, URZ ;  /* 0x0000001f06067899 */ /* 0x000fe200080006ff */
[-C--:B------:R-:W-:Y:S02]  /*1fa0*/  ISETP.GE.AND P3, PT, R0, R44.reuse, PT ;  /* 0x0000002c0000720c */ /* 0x080fe40003f66270 */
[----:B------:R-:W-:-:S03]  /*1fb0*/  ISETP.GE.AND P4, PT, R9, R44, PT ;  /* 0x0000002c0900720c */ /* 0x000fc60003f86270 */
[----:B0-----:R-:W-:-:S04]  /*1fc0*/  IMAD.U32 R46, RZ, RZ, UR6 ;  /* 0x00000006ff2e7e24 */ /* 0x001fc8000f8e00ff */
[----:B------:R-:W0:Y:S02]  /*1fd0*/  SYNCS.PHASECHK.TRANS64.TRYWAIT P5, [UR13], R46 ;  /* 0x0000002eff0075a7 */ /* 0x000e2400080a110d */
[----:B0-----:R-:W-:Y:S05]  /*1fe0*/  @!P5 BRA `(.L_x_8) ;  /* 0x000000180060d947 */ /* 0x001fea0003800000 */
.L_x_16:
[-C--:B------:R-:W-:Y:S01]  /*1ff0*/  ISETP.GE.AND P5, PT, R11, R44.reuse, PT ;  /* 0x0000002c0b00720c */ /* 0x080fe20003fa6270 */
[----:B------:R-:W-:Y:S01]  /*2000*/  IMAD.WIDE R60, R42, 0x2, R60 ;  /* 0x000000022a3c7825 */ /* 0x000fe200078e023c */
[----:B------:R-:W-:Y:S02]  /*2010*/  ISETP.GE.AND P6, PT, R10, R44, PT ;  /* 0x0000002c0a00720c */ /* 0x000fe40003fc6270 */
[----:B------:R-:W-:Y:S01]  /*2020*/  PRMT R50, RZ, 0x7610, R50 ;  /* 0x00007610ff327816 */ /* 0x000fe20000000032 */
[C---:B------:R-:W-:Y:S01]  /*2030*/  IMAD.WIDE R64, R42.reuse, 0x2, R64 ;  /* 0x000000022a407825 */ /* 0x040fe200078e0240 */
[----:B------:R-:W-:Y:S02]  /*2040*/  PRMT R52, RZ, 0x7610, R52 ;  /* 0x00007610ff347816 */ /* 0x000fe40000000034 */
[----:B------:R-:W-:Y:S01]  /*2050*/  PRMT R53, RZ, 0x7610, R53 ;  /* 0x00007610ff357816 */ /* 0x000fe20000000035 */
[C---:B------:R-:W-:Y:S01]  /*2060*/  IMAD.WIDE R58, R42.reuse, 0x2, R58 ;  /* 0x000000022a3a7825 */ /* 0x040fe200078e023a */
[----:B------:R-:W-:Y:S01]  /*2070*/  PRMT R55, RZ, 0x7610, R55 ;  /* 0x00007610ff377816 */ /* 0x000fe20000000037 */
[----:B------:R-:W2:Y:S02]  /*2080*/  @!P3 LDG.E.U16 R50, desc[UR16][R64.64] ;  /* 0x000000104032b981 */ /* 0x000ea4000c1e1500 */
[----:B------:R-:W-:-:S02]  /*2090*/  IMAD.WIDE R62, R42, 0x2, R62 ;  /* 0x000000022a3e7825 */ /* 0x000fc400078e023e */
[----:B------:R-:W3:Y:S04]  /*20a0*/  @!P4 LDG.E.U16 R52, desc[UR16][R60.64] ;  /* 0x000000103c34c981 */ /* 0x000ee8000c1e1500 */
[----:B------:R-:W4:Y:S04]  /*20b0*/  @!P5 LDG.E.U16 R53, desc[UR16][R62.64] ;  /* 0x000000103e35d981 */ /* 0x000f28000c1e1500 */
[----:B------:R-:W5:Y:S01]  /*20c0*/  @!P6 LDG.E.U16 R55, desc[UR16][R58.64] ;  /* 0x000000103a37e981 */ /* 0x000f62000c1e1500 */
[----:B------:R-:W-:Y:S01]  /*20d0*/  ISETP.GE.AND P3, PT, R14, R44, PT ;  /* 0x0000002c0e00720c */ /* 0x000fe20003f66270 */
[----:B------:R-:W-:Y:S01]  /*20e0*/  IMAD.WIDE R38, R42, 0x2, R38 ;  /* 0x000000022a267825 */ /* 0x000fe200078e0226 */
[----:B------:R-:W-:-:S02]  /*20f0*/  PRMT R46, RZ, 0x7610, R46 ;  /* 0x00007610ff2e7816 */ /* 0x000fc4000000002e */
[-C--:B------:R-:W-:Y:S02]  /*2100*/  ISETP.GE.AND P4, PT, R15, R44.reuse, PT ;  /* 0x0000002c0f00720c */ /* 0x080fe40003f86270 */
[----:B------:R-:W-:-:S07]  /*2110*/  ISETP.GE.AND P5, PT, R12, R44, PT ;  /* 0x0000002c0c00720c */ /* 0x000fce0003fa6270 */
[----:B------:R-:W5:Y:S01]  /*2120*/  @!P3 LDG.E.U16 R46, desc[UR16][R38.64] ;  /* 0x00000010262eb981 */ /* 0x000f62000c1e1500 */
[----:B------:R-:W-:Y:S01]  /*2130*/  ISETP.GE.AND P3, PT, R13, R44, PT ;  /* 0x0000002c0d00720c */ /* 0x000fe20003f66270 */
[C---:B------:R-:W-:Y:S01]  /*2140*/  IMAD.WIDE R16, R42.reuse, 0x2, R16 ;  /* 0x000000022a107825 */ /* 0x040fe200078e0210 */
[----:B------:R-:W-:Y:S02]  /*2150*/  PRMT R47, RZ, 0x7610, R47 ;  /* 0x00007610ff2f7816 */ /* 0x000fe4000000002f */
[----:B------:R-:W-:Y:S01]  /*2160*/  PRMT R48, RZ, 0x7610, R48 ;  /* 0x00007610ff307816 */ /* 0x000fe20000000030 */
[----:B------:R-:W-:Y:S01]  /*2170*/  IMAD.WIDE R18, R42, 0x2, R18 ;  /* 0x000000022a127825 */ /* 0x000fe200078e0212 */
[----:B------:R-:W-:-:S03]  /*2180*/  PRMT R49, RZ, 0x7610, R49 ;  /* 0x00007610ff317816 */ /* 0x000fc60000000031 */
[----:B------:R-:W-:Y:S01]  /*2190*/  IMAD.WIDE R40, R42, 0x2, R40 ;  /* 0x000000022a287825 */ /* 0x000fe200078e0228 */
[----:B------:R-:W5:Y:S04]  /*21a0*/  @!P5 LDG.E.U16 R48, desc[UR16][R18.64] ;  /* 0x000000101230d981 */ /* 0x000f68000c1e1500 */
[----:B------:R-:W5:Y:S04]  /*21b0*/  @!P4 LDG.E.U16 R47, desc[UR16][R40.64] ;  /* 0x00000010282fc981 */ /* 0x000f68000c1e1500 */
[----:B------:R-:W5:Y:S01]  /*21c0*/  @!P3 LDG.E.U16 R49, desc[UR16][R16.64] ;  /* 0x000000101031b981 */ /* 0x000f62000c1e1500 */
[----:B------:R-:W-:Y:S01]  /*21d0*/  BAR.SYNC.DEFER_BLOCKING 0x0 ;  /* 0x0000000000007b1d */ /* 0x000fe20000010000 */
[----:B------:R-:W-:Y:S01]  /*21e0*/  ISETP.GE.AND P3, PT, R8, R44, PT ;  /* 0x0000002c0800720c */ /* 0x000fe20003f66270 */
[----:B------:R-:W-:Y:S01]  /*21f0*/  IMAD.WIDE R32, R43, 0x2, R32 ;  /* 0x000000022b207825 */ /* 0x000fe200078e0220 */
[----:B------:R-:W-:-:S02]  /*2200*/  PRMT R51, RZ, 0x7610, R51 ;  /* 0x00007610ff337816 */ /* 0x000fc40000000033 */
[----:B------:R-:W-:Y:S01]  /*2210*/  PRMT R54, RZ, 0x7610, R54 ;  /* 0x00007610ff367816 */ /* 0x000fe20000000036 */
[C---:B------:R-:W-:Y:S01]  /*2220*/  IMAD.WIDE R30, R43.reuse, 0x2, R30 ;  /* 0x000000022b1e7825 */ /* 0x040fe200078e021e */
[----:B------:R-:W-:Y:S02]  /*2230*/  PRMT R56, RZ, 0x7610, R56 ;  /* 0x00007610ff387816 */ /* 0x000fe40000000038 */
[----:B------:R-:W-:Y:S01]  /*2240*/  PRMT R57, RZ, 0x7610, R57 ;  /* 0x00007610ff397816 */ /* 0x000fe20000000039 */
[----:B------:R-:W-:-:S04]  /*2250*/  IMAD.WIDE R28, R43, 0x2, R28 ;  /* 0x000000022b1c7825 */ /* 0x000fc800078e021c */
[----:B------:R-:W-:-:S04]  /*2260*/  IMAD.WIDE R26, R43, 0x2, R26 ;  /* 0x000000022b1a7825 */ /* 0x000fc800078e021a */
[----:B------:R-:W-:-:S04]  /*2270*/  IMAD.WIDE R24, R43, 0x2, R24 ;  /* 0x000000022b187825 */ /* 0x000fc800078e0218 */
[C---:B------:R-:W-:Y:S01]  /*2280*/  IMAD.WIDE R22, R43.reuse, 0x2, R22 ;  /* 0x000000022b167825 */ /* 0x040fe200078e0216 */
[----:B------:R-:W5:Y:S03]  /*2290*/  @!P3 LDG.E.U16 R54, desc[UR16][R28.64] ;  /* 0x000000101c36b981 */ /* 0x000f66000c1e1500 */
[C---:B------:R-:W-:Y:S01]  /*22a0*/  IMAD.WIDE R20, R43.reuse, 0x2, R20 ;  /* 0x000000022b147825 */ /* 0x040fe200078e0214 */
[----:B------:R-:W5:Y:S03]  /*22b0*/  @!P3 LDG.E.U16 R51, desc[UR16][R22.64] ;  /* 0x000000101633b981 */ /* 0x000f66000c1e1500 */
[----:B------:R-:W-:Y:S01]  /*22c0*/  IMAD.WIDE R34, R43, 0x2, R34 ;  /* 0x000000022b227825 */ /* 0x000fe200078e0222 */
[----:B------:R-:W5:Y:S04]  /*22d0*/  @!P3 LDG.E.U16 R56, desc[UR16][R32.64] ;  /* 0x000000102038b981 */ /* 0x000f68000c1e1500 */
[----:B------:R-:W5:Y:S04]  /*22e0*/  @!P3 LDG.E.U16 R57, desc[UR16][R34.64] ;  /* 0x000000102239b981 */ /* 0x000f68000c1e1500 */
[----:B--2---:R0:W-:Y:S04]  /*22f0*/  STS.U16 [R5+UR14+0x1000], R50 ;  /* 0x0010003205007988 */ /* 0x0041e8000800040e */
[----:B---3--:R1:W-:Y:S04]  /*2300*/  STS.U16 [R5+UR14+0x1400], R52 ;  /* 0x0014003405007988 */ /* 0x0083e8000800040e */
[----:B----4-:R2:W-:Y:S01]  /*2310*/  STS.U16 [R4+UR14+0x1100], R53 ;  /* 0x0011003504007988 */ /* 0x0105e2000800040e */
[----:B0-----:R-:W-:-:S03]  /*2320*/  PRMT R50, RZ, 0x7610, R50 ;  /* 0x00007610ff327816 */ /* 0x001fc60000000032 */
[----:B-----5:R0:W-:Y:S01]  /*2330*/  STS.U16 [R4+UR14+0x1500], R55 ;  /* 0x0015003704007988 */ /* 0x0201e2000800040e */
[----:B-1----:R-:W-:-:S03]  /*2340*/  PRMT R52, RZ, 0x7610, R52 ;  /* 0x00007610ff347816 */ /* 0x002fc60000000034 */
[----:B------:R-:W3:Y:S01]  /*2350*/  @!P3 LDG.E.U16 R50, desc[UR16][R20.64] ;  /* 0x000000101432b981 */ /* 0x000ee2000c1e1500 */
[----:B--2---:R-:W-:-:S03]  /*2360*/  PRMT R53, RZ, 0x7610, R53 ;  /* 0x00007610ff357816 */ /* 0x004fc60000000035 */
[----:B------:R-:W2:Y:S01]  /*2370*/  @!P3 LDG.E.U16 R52, desc[UR16][R24.64] ;  /* 0x000000101834b981 */ /* 0x000ea2000c1e1500 */
[----:B0-----:R-:W-:-:S03]  /*2380*/  PRMT R55, RZ, 0x7610, R55 ;  /* 0x00007610ff377816 */ /* 0x001fc60000000037 */
[----:B------:R-:W4:Y:S04]  /*2390*/  @!P3 LDG.E.U16 R53, desc[UR16][R26.64] ;  /* 0x000000101a35b981 */ /* 0x000f28000c1e1500 */
[----:B------:R-:W5:Y:S04]  /*23a0*/  @!P3 LDG.E.U16 R55, desc[UR16][R30.64] ;  /* 0x000000101e37b981 */ /* 0x000f68000c1e1500 */
[----:B------:R0:W-:Y:S04]  /*23b0*/  STS.U16 [R37+UR14+0x1200], R46 ;  /* 0x0012002e25007988 */ /* 0x0001e8000800040e */
[----:B------:R0:W-:Y:S04]  /*23c0*/  STS.U16 [R37+UR14+0x1600], R48 ;  /* 0x0016003025007988 */ /* 0x0001e8000800040e */
[----:B------:R0:W-:Y:S04]  /*23d0*/  STS.U16 [R45+UR14+0x1300], R47 ;  /* 0x0013002f2d007988 */ /* 0x0001e8000800040e */
[----:B------:R0:W-:Y:S01]  /*23e0*/  STS.U16 [R45+UR14+0x1700], R49 ;  /* 0x001700312d007988 */ /* 0x0001e2000800040e */
[----:B------:R-:W-:-:S03]  /*23f0*/  ULEA UR13, UR5, UR14, 0x3 ;  /* 0x0000000e050d7291 */ /* 0x000fc6000f8e18ff */
[----:B------:R0:W-:Y:S04]  /*2400*/  STS.U16 [R5+UR14+0x1c00], R54 ;  /* 0x001c003605007988 */ /* 0x0001e8000800040e */
[----:B------:R0:W-:Y:S04]  /*2410*/  STS.U16 [R5+UR14+0x1900], R51 ;  /* 0x0019003305007988 */ /* 0x0001e8000800040e */
[----:B------:R0:W-:Y:S04]  /*2420*/  STS.U16 [R5+UR14+0x1e00], R56 ;  /* 0x001e003805007988 */ /* 0x0001e8000800040e */
[----:B------:R0:W-:Y:S01]  /*2430*/  STS.U16 [R5+UR14+0x1f00], R57 ;  /* 0x001f003905007988 */ /* 0x0001e2000800040e */
[----:B------:R-:W-:-:S03]  /*2440*/  UIADD3 UR13, UPT, UPT, UR13, 0x2000, URZ ;  /* 0x000020000d0d7890 */ /* 0x000fc6000fffe0ff */
[----:B---3--:R0:W-:Y:S04]  /*2450*/  STS.U16 [R5+UR14+0x1800], R50 ;  /* 0x0018003205007988 */ /* 0x0081e8000800040e */
[----:B--2---:R0:W-:Y:S04]  /*2460*/  STS.U16 [R5+UR14+0x1a00], R52 ;  /* 0x001a003405007988 */ /* 0x0041e8000800040e */
[----:B----4-:R0:W-:Y:S04]  /*2470*/  STS.U16 [R5+UR14+0x1b00], R53 ;  /* 0x001b003505007988 */ /* 0x0101e8000800040e */
[----:B-----5:R0:W-:Y:S01]  /*2480*/  STS.U16 [R5+UR14+0x1d00], R55 ;  /* 0x001d003705007988 */ /* 0x0201e2000800040e */
[----:B------:R1:W-:Y:S06]  /*2490*/  MEMBAR.ALL.CTA ;  /* 0x0000000000007992 */ /* 0x0003ec0000008000 */
[----:B-1----:R-:W1:Y:S02]  /*24a0*/  FENCE.VIEW.ASYNC.S ;  /* 0x00000000000073c6 */ /* 0x002e640000000000 */
[----:B-1----:R-:W-:Y:S06]  /*24b0*/  BAR.SYNC.DEFER_BLOCKING 0x0 ;  /* 0x0000000000007b1d */ /* 0x002fec0000010000 */
[----:B------:R-:W-:Y:S05]  /*24c0*/  @P0 BRA `(.L_x_9) ;  /* 0x0000000000280947 */ /* 0x000fea0003800000 */
[----:B------:R-:W-:Y:S01]  /*24d0*/  UMOV UR6, UR13 ;  /* 0x0000000d00067c82 */ /* 0x000fe20008000000 */
[----:B------:R-:W-:Y:S01]  /*24e0*/  UMOV UR7, URZ ;  /* 0x000000ff00077c82 */ /* 0x000fe20008000000 */
[----:B------:R-:W-:Y:S01]  /*24f0*/  UMOV UR9, 0x40004040 ;  /* 0x4000404000097882 */ /* 0x000fe20000000000 */
[----:B------:R-:W-:Y:S01]  /*2500*/  UMOV UR11, 0xc0004010 ;  /* 0xc0004010000b7882 */ /* 0x000fe20000000000 */
[----:B------:R-:W-:Y:S01]  /*2510*/  UMOV UR18, 0x0 ;  /* 0x0000000000127882 */ /* 0x000fe20000000000 */
[----:B------:R-:W-:Y:S01]  /*2520*/  UMOV UR19, 0x4108010 ;  /* 0x0410801000137882 */ /* 0x000fe20000000000 */
[----:B------:R-:W-:Y:S01]  /*2530*/  UMOV UR6, UR6 ;  /* 0x0000000600067c82 */ /* 0x000fe20008000000 */
[----:B------:R1:W-:Y:S01]  /*2540*/  UTCHMMA gdesc[UR8], gdesc[UR10], tmem[UR15], tmem[UR18], idesc[UR19], UPT ;  /* 0x00ff120a080075ea */ /* 0x0003e2000b80000f */
[----:B------:R1:W-:Y:S01]  /*2550*/  UTCBAR [UR6], URZ ;  /* 0x000000ff060073e9 */ /* 0x0003e200080000ff */
[----:B------:R-:W-:Y:S02]  /*2560*/  NOP ;  /* 0x0000000000007918 */ /* 0x000fe40000000000 */
.L_x_9:
[----:B------:R-:W-:Y:S01]  /*2570*/  UIADD3 UR5, UPT, UPT, UR5, 0x1, URZ ;  /* 0x0000000105057890 */ /* 0x000fe2000fffe0ff */
[----:B------:R-:W-:Y:S02]  /*2580*/  VIADD R6, R6, 0xffffffff ;  /* 0xffffffff06067836 */ /* 0x000fe40000000000 */
[----:B------:R-:W-:Y:S01]  /*2590*/  VIADD R44, R44, 0xfffffff0 ;  /* 0xfffffff02c2c7836 */ /* 0x000fe20000000000 */
[----:B------:R-:W-:Y:S02]  /*25a0*/  UISETP.GT.AND UP0, UPT, UR5, 0x1, UPT ;  /* 0x000000010500788c */ /* 0x000fe4000bf04270 */
[----:B------:R-:W-:Y:S02]  /*25b0*/  ISETP.NE.U32.AND P3, PT, R6, RZ, PT ;  /* 0x000000ff0600720c */ /* 0x000fe40003f65070 */
[----:B-1----:R-:W-:Y:S02]  /*25c0*/  USEL UR6, URZ, 0x1, !UP0 ;  /* 0x00000001ff067887 */ /* 0x002fe4000c000000 */
[----:B------:R-:W-:-:S02]  /*25d0*/  USEL UR5, UR5, URZ, !UP0 ;  /* 0x000000ff05057287 */ /* 0x000fc4000c000000 */
[----:B------:R-:W-:-:S03]  /*25e0*/  ULOP3.LUT UR7, UR4, UR6, URZ, 0x3c, !UPT ;  /* 0x0000000604077292 */ /* 0x000fc6000f8e3cff */
[----:B------:R-:W-:-:S04]  /*25f0*/  UMOV UR6, UR4 ;  /* 0x0000000400067c82 */ /* 0x000fc80008000000 */
[----:B------:R-:W-:Y:S01]  /*2600*/  UMOV UR4, UR7 ;  /* 0x0000000700047c82 */ /* 0x000fe20008000000 */
[----:B------:R-:W-:Y:S05]  /*2610*/  @P3 BRA `(.L_x_10) ;  /* 0xfffffff8005c3947 */ /* 0x000fea000383ffff */
.L_x_7:
[----:B------:R-:W-:-:S13]  /*2620*/  ISETP.GE.AND P0, PT, R7, 0x10, PT ;  /* 0x000000100700780c */ /* 0x000fda0003f06270 */
[----:B------:R-:W-:Y:S05]  /*2630*/  @!P0 BRA `(.L_x_11) ;  /* 0x0000000000108947 */ /* 0x000fea0003800000 */
[----:B------:R-:W-:-:S06]  /*2640*/  USHF.L.U32 UR6, UR6, 0x1f, URZ ;  /* 0x0000001f06067899 */ /* 0x000fcc00080006ff */
[----:B------:R-:W-:-:S04]  /*2650*/  IMAD.U32 R4, RZ, RZ, UR6 ;  /* 0x00000006ff047e24 */ /* 0x000fc8000f8e00ff */
[----:B------:R-:W1:Y:S02]  /*2660*/  SYNCS.PHASECHK.TRANS64.TRYWAIT P0, [UR13], R4 ;  /* 0x00000004ff0075a7 */ /* 0x000e64000800110d */
[----:B-1----:R-:W-:Y:S05]  /*2670*/  @!P0 BRA `(.L_x_12) ;  /* 0x0000001000c88947 */ /* 0x002fea0003800000 */
.L_x_11:
[----:B------:R-:W-:Y:S01]  /*2680*/  BAR.SYNC.DEFER_BLOCKING 0x0 ;  /* 0x0000000000007b1d */ /* 0x000fe20000010000 */
[C---:B0-----:R-:W-:Y:S01]  /*2690*/  IMAD.SHL.U32 R37, R36.reuse, 0x80, RZ ;  /* 0x0000008024257824 */ /* 0x041fe200078e00ff */
[C---:B------:R-:W-:Y:S02]  /*26a0*/  LOP3.LUT R39, R36.reuse, 0xf, RZ, 0xc0, !PT ;  /* 0x0000000f24277812 */ /* 0x040fe400078ec0ff */
[--C-:B------:R-:W-:Y:S02]  /*26b0*/  LOP3.LUT R47, R3, 0xe, R0.reuse, 0xfe, !PT ;  /* 0x0000000e032f7812 */ /* 0x100fe400078efe00 */
[----:B------:R-:W-:Y:S01]  /*26c0*/  LOP3.LUT R38, R37, 0x800, RZ, 0xc0, !PT ;  /* 0x0000080025267812 */ /* 0x000fe200078ec0ff */
[----:B------:R-:W-:Y:S01]  /*26d0*/  IMAD.SHL.U32 R37, R36, 0x8, RZ ;  /* 0x0000000824257824 */ /* 0x000fe200078e00ff */
[----:B------:R-:W0:Y:S01]  /*26e0*/  LDCU.128 UR8, c[0x0][0x390] ;  /* 0x00007200ff0877ac */ /* 0x000e220008000c00 */
[--C-:B------:R-:W-:Y:S02]  /*26f0*/  LOP3.LUT R49, R3, 0xc, R0.reuse, 0xfe, !PT ;  /* 0x0000000c03317812 */ /* 0x100fe400078efe00 */
[----:B------:R-:W-:Y:S01]  /*2700*/  VIADD R38, R38, UR14 ;  /* 0x0000000e26267c36 */ /* 0x000fe20008000000 */
[----:B------:R-:W-:Y:S01]  /*2710*/  LOP3.LUT R37, R37, 0x300, RZ, 0xc0, !PT ;  /* 0x0000030025257812 */ /* 0x000fe200078ec0ff */
[----:B------:R-:W1:Y:S01]  /*2720*/  LDCU UR4, c[0x0][0x3b4] ;  /* 0x00007680ff0477ac */ /* 0x000e620008000800 */
[----:B------:R-:W-:Y:S01]  /*2730*/  LOP3.LUT R45, R3, 0xa, R0, 0xfe, !PT ;  /* 0x0000000a032d7812 */ /* 0x000fe200078efe00 */
[----:B------:R-:W-:Y:S01]  /*2740*/  IMAD R38, R39, 0x10, R38 ;  /* 0x0000001027267824 */ /* 0x000fe200078e0226 */
[----:B------:R-:W-:-:S02]  /*2750*/  LOP3.LUT R39, R3, 0x8, R0, 0xfe, !PT ;  /* 0x0000000803277812 */ /* 0x000fc400078efe00 */
[----:B------:R-:W-:Y:S01]  /*2760*/  LOP3.LUT R51, R3, 0x2, R0, 0xfe, !PT ;  /* 0x0000000203337812 */ /* 0x000fe200078efe00 */
[----:B------:R-:W-:Y:S01]  /*2770*/  IMAD.IADD R37, R37, 0x1, R38 ;  /* 0x0000000125257824 */ /* 0x000fe200078e0226 */
[----:B------:R-:W2:Y:S02]  /*2780*/  @!P2 SYNCS.CCTL.IV [UR14+0x2000] ;  /* 0x00200000ff00a9b1 */ /* 0x000ea4000800000e */
[----:B--2---:R-:W-:Y:S01]  /*2790*/  BAR.SYNC.DEFER_BLOCKING 0x0 ;  /* 0x0000000000007b1d */ /* 0x004fe20000010000 */
[C---:B0-----:R-:W-:Y:S01]  /*27a0*/  ISETP.GE.AND P0, PT, R2.reuse, UR10, PT ;  /* 0x0000000a02007c0c */ /* 0x041fe2000bf06270 */
[----:B-1----:R-:W-:-:S04]  /*27b0*/  IMAD R2, R2, UR4, RZ ;  /* 0x0000000402027c24 */ /* 0x002fc8000f8e02ff */
[----:B------:R-:W-:Y:S01]  /*27c0*/  LDTM.16dp32bit_t0_t15.x32 R4, tmem[UR12] ;  /* 0x0000000c000479ee */ /* 0x000fe20008a80000 */
[----:B------:R-:W0:Y:S01]  /*27d0*/  LDTM.16dp32bit_t16_t31.x32 R4, tmem[UR12+0x20] ;  /* 0x0000200c000479ee */ /* 0x000e220008aa0000 */
[----:B------:R-:W1:Y:S01]  /*27e0*/  @!P2 SYNCS.CCTL.IV [UR14+0x2008] ;  /* 0x00200800ff00a9b1 */ /* 0x000e62000800000e */
[----:B------:R-:W-:Y:S01]  /*27f0*/  NOP ;  /* 0x0000000000007918 */ /* 0x000fe20000000000 */
[----:B0-----:R-:W-:Y:S02]  /*2800*/  F2FP.F16.F32.PACK_AB R52, R6, R4 ;  /* 0x000000040634723e */ /* 0x001fe400000000ff */
[----:B------:R-:W-:Y:S02]  /*2810*/  F2FP.F16.F32.PACK_AB R40, R7, R5 ;  /* 0x000000050728723e */ /* 0x000fe400000000ff */
[----:B------:R-:W-:Y:S02]  /*2820*/  F2FP.F16.F32.PACK_AB R53, R10, R8 ;  /* 0x000000080a35723e */ /* 0x000fe400000000ff */
[----:B------:R-:W-:-:S02]  /*2830*/  F2FP.F16.F32.PACK_AB R41, R11, R9 ;  /* 0x000000090b29723e */ /* 0x000fc400000000ff */
[----:B------:R-:W-:Y:S02]  /*2840*/  F2FP.F16.F32.PACK_AB R54, R14, R12 ;  /* 0x0000000c0e36723e */ /* 0x000fe400000000ff */
[----:B------:R-:W-:Y:S02]  /*2850*/  F2FP.F16.F32.PACK_AB R42, R15, R13 ;  /* 0x0000000d0f2a723e */ /* 0x000fe400000000ff */
[----:B------:R-:W-:Y:S02]  /*2860*/  F2FP.F16.F32.PACK_AB R55, R18, R16 ;  /* 0x000000101237723e */ /* 0x000fe400000000ff */
[----:B------:R-:W-:Y:S01]  /*2870*/  F2FP.F16.F32.PACK_AB R43, R19, R17 ;  /* 0x00000011132b723e */ /* 0x000fe200000000ff */
[----:B------:R-:W-:Y:S01]  /*2880*/  IMAD.SHL.U32 R17, R36, 0x10, RZ ;  /* 0x0000001024117824 */ /* 0x000fe200078e00ff */
[----:B------:R-:W0:Y:S01]  /*2890*/  LDC R16, c[0x0][0x3b8] ;  /* 0x0000ee00ff107b82 */ /* 0x000e220000000800 */
[----:B-1----:R-:W-:Y:S01]  /*28a0*/  STS.128 [R37], R52 ;  /* 0x0000003425007388 */ /* 0x002fe20000000c00 */
[----:B------:R-:W-:-:S02]  /*28b0*/  F2FP.F16.F32.PACK_AB R20, R22, R20 ;  /* 0x000000141614723e */ /* 0x000fc400000000ff */
[----:B------:R-:W-:Y:S01]  /*28c0*/  LOP3.LUT R17, R17, 0x7f0, RZ, 0xc0, !PT ;  /* 0x000007f011117812 */ /* 0x000fe200078ec0ff */
[----:B------:R1:W-:Y:S01]  /*28d0*/  STS.128 [R37+0x400], R40 ;  /* 0x0004002825007388 */ /* 0x0003e20000000c00 */
[----:B------:R-:W-:Y:S02]  /*28e0*/  F2FP.F16.F32.PACK_AB R8, R23, R21 ;  /* 0x000000151708723e */ /* 0x000fe400000000ff */
[----:B------:R-:W-:Y:S01]  /*28f0*/  F2FP.F16.F32.PACK_AB R21, R26, R24 ;  /* 0x000000181a15723e */ /* 0x000fe200000000ff */
[----:B------:R-:W-:Y:S01]  /*2900*/  BAR.SYNC.DEFER_BLOCKING 0x0 ;  /* 0x0000000000007b1d */ /* 0x000fe20000010000 */
[----:B------:R-:W-:Y:S02]  /*2910*/  F2FP.F16.F32.PACK_AB R9, R27, R25 ;  /* 0x000000191b09723e */ /* 0x000fe400000000ff */
[----:B------:R-:W-:Y:S02]  /*2920*/  F2FP.F16.F32.PACK_AB R22, R30, R28 ;  /* 0x0000001c1e16723e */ /* 0x000fe400000000ff */
[----:B------:R-:W-:-:S02]  /*2930*/  F2FP.F16.F32.PACK_AB R10, R31, R29 ;  /* 0x0000001d1f0a723e */ /* 0x000fc400000000ff */
[----:B------:R-:W-:Y:S02]  /*2940*/  F2FP.F16.F32.PACK_AB R23, R34, R32 ;  /* 0x000000202217723e */ /* 0x000fe400000000ff */
[----:B------:R-:W-:Y:S02]  /*2950*/  F2FP.F16.F32.PACK_AB R11, R35, R33 ;  /* 0x00000021230b723e */ /* 0x000fe400000000ff */
[C---:B------:R-:W-:Y:S02]  /*2960*/  LOP3.LUT R19, R3.reuse, R0, RZ, 0xfc, !PT ;  /* 0x0000000003137212 */ /* 0x040fe400078efcff */
[C-C-:B-1----:R-:W-:Y:S02]  /*2970*/  LOP3.LUT R41, R3.reuse, 0x6, R0.reuse, 0xfe, !PT ;  /* 0x0000000603297812 */ /* 0x142fe400078efe00 */
[----:B------:R-:W-:Y:S01]  /*2980*/  LOP3.LUT R43, R3, 0x4, R0, 0xfe, !PT ;  /* 0x00000004032b7812 */ /* 0x000fe200078efe00 */
[-C--:B0-----:R-:W-:Y:S01]  /*2990*/  IMAD R3, R19, R16.reuse, RZ ;  /* 0x0000001013037224 */ /* 0x081fe200078e02ff */
[C---:B------:R-:W-:Y:S01]  /*29a0*/  LEA R0, P3, R2.reuse, UR8, 0x1 ;  /* 0x0000000802007c11 */ /* 0x040fe2000f8608ff */
[-C--:B------:R-:W-:Y:S01]  /*29b0*/  IMAD R29, R41, R16.reuse, RZ ;  /* 0x00000010291d7224 */ /* 0x080fe200078e02ff */
[----:B------:R-:W-:Y:S01]  /*29c0*/  ISETP.LT.AND P2, PT, R19, UR11, !P0 ;  /* 0x0000000b13007c0c */ /* 0x000fe2000c741270 */
[-C--:B------:R-:W-:Y:S01]  /*29d0*/  IMAD R25, R43, R16.reuse, RZ ;  /* 0x000000102b197224 */ /* 0x080fe200078e02ff */
[----:B------:R-:W-:Y:S01]  /*29e0*/  LEA.HI.X.SX32 R2, R2, UR9, 0x1, P3 ;  /* 0x0000000902027c11 */ /* 0x000fe200098f0eff */
[----:B------:R-:W-:Y:S01]  /*29f0*/  IMAD R31, R39, R16, RZ ;  /* 0x00000010271f7224 */ /* 0x000fe200078e02ff */
[-C--:B------:R-:W-:Y:S01]  /*2a00*/  LEA R26, P3, R3, R0.reuse, 0x1 ;  /* 0x00000000031a7211 */ /* 0x080fe200078608ff */
[----:B------:R-:W0:Y:S01]  /*2a10*/  LDS.128 R4, [R17+UR14] ;  /* 0x0000000e11047984 */ /* 0x000e220008000c00 */
[----:B------:R-:W-:Y:S01]  /*2a20*/  LEA R24, P6, R25, R0, 0x1 ;  /* 0x0000000019187211 */ /* 0x000fe200078c08ff */
[----:B------:R-:W-:Y:S01]  /*2a30*/  IMAD R33, R45, R16, RZ ;  /* 0x000000102d217224 */ /* 0x000fe200078e02ff */
[-C--:B------:R-:W-:Y:S01]  /*2a40*/  LEA.HI.X.SX32 R27, R3, R2.reuse, 0x1, P3 ;  /* 0x00000002031b7211 */ /* 0x080fe200018f0eff */
[----:B------:R-:W-:Y:S01]  /*2a50*/  LDS.128 R12, [R17+UR14+0x800] ;  /* 0x0008000e110c7984 */ /* 0x000fe20008000c00 */
[----:B------:R-:W-:Y:S01]  /*2a60*/  LEA.HI.X.SX32 R25, R25, R2, 0x1, P6 ;  /* 0x0000000219197211 */ /* 0x000fe200030f0eff */
[----:B------:R-:W-:Y:S01]  /*2a70*/  IMAD R35, R49, R16, RZ ;  /* 0x0000001031237224 */ /* 0x000fe200078e02ff */
[----:B------:R-:W-:Y:S01]  /*2a80*/  BAR.SYNC.DEFER_BLOCKING 0x0 ;  /* 0x0000000000007b1d */ /* 0x000fe20000010000 */
[----:B------:R-:W-:Y:S01]  /*2a90*/  LEA R30, P6, R31, R0, 0x1 ;  /* 0x000000001f1e7211 */ /* 0x000fe200078c08ff */
[----:B------:R-:W-:Y:S01]  /*2aa0*/  IMAD R3, R16, 0x10, R3 ;  /* 0x0000001010037824 */ /* 0x000fe200078e0203 */
[----:B------:R-:W-:-:S02]  /*2ab0*/  ISETP.LT.AND P3, PT, R51, UR11, !P0 ;  /* 0x0000000b33007c0c */ /* 0x000fc4000c761270 */
[----:B------:R-:W-:Y:S02]  /*2ac0*/  LEA.HI.X.SX32 R31, R31, R2, 0x1, P6 ;  /* 0x000000021f1f7211 */ /* 0x000fe400030f0eff */
[----:B------:R-:W-:Y:S02]  /*2ad0*/  LEA R28, P6, R35, R0, 0x1 ;  /* 0x00000000231c7211 */ /* 0x000fe400078c08ff */
[----:B------:R-:W-:Y:S02]  /*2ae0*/  ISETP.LT.AND P5, PT, R43, UR11, !P0 ;  /* 0x0000000b2b007c0c */ /* 0x000fe4000c7a1270 */
[----:B------:R-:W-:Y:S02]  /*2af0*/  ISETP.LT.AND P4, PT, R41, UR11, !P0 ;  /* 0x0000000b29007c0c */ /* 0x000fe4000c781270 */
[----:B------:R-:W-:Y:S01]  /*2b00*/  LOP3.LUT R18, R19, 0x3c, RZ, 0xfc, !PT ;  /* 0x0000003c13127812 */ /* 0x000fe200078efcff */
[----:B------:R1:W-:Y:S04]  /*2b10*/  STS.128 [R37], R20 ;  /* 0x0000001425007388 */ /* 0x0003e80000000c00 */
[----:B------:R2:W-:Y:S01]  /*2b20*/  STS.128 [R37+0x400], R8 ;  /* 0x0004000825007388 */ /* 0x0005e20000000c00 */
[----:B------:R-:W-:Y:S01]  /*2b30*/  BAR.SYNC.DEFER_BLOCKING 0x0 ;  /* 0x0000000000007b1d */ /* 0x000fe20000010000 */
[----:B0-----:R-:W-:Y:S01]  /*2b40*/  PRMT R34, R4, 0x7632, R34 ;  /* 0x0000763204227816 */ /* 0x001fe20000000022 */
[----:B-1----:R-:W-:-:S02]  /*2b50*/  IMAD R23, R51, R16, RZ ;  /* 0x0000001033177224 */ /* 0x002fc400078e02ff */
[----:B--2---:R-:W-:Y:S02]  /*2b60*/  IMAD R37, R47, R16, RZ ;  /* 0x000000102f257224 */ /* 0x004fe400078e02ff */
[----:B------:R0:W-:Y:S01]  /*2b70*/  @P2 STG.E.U16 desc[UR16][R26.64], R4 ;  /* 0x000000041a002986 */ /* 0x0001e2000c101510 */
[----:B------:R-:W-:-:S03]  /*2b80*/  LEA R20, P2, R29, R0, 0x1 ;  /* 0x000000001d147211 */ /* 0x000fc600078408ff */
[----:B------:R-:W1:Y:S01]  /*2b90*/  LDS.128 R8, [R17+UR14] ;  /* 0x0000000e11087984 */ /* 0x000e620008000c00 */
[-C--:B------:R-:W-:Y:S02]  /*2ba0*/  LEA.HI.X.SX32 R21, R29, R2.reuse, 0x1, P2 ;  /* 0x000000021d157211 */ /* 0x080fe400010f0eff */
[----:B------:R-:W-:Y:S02]  /*2bb0*/  LEA.HI.X.SX32 R29, R35, R2, 0x1, P6 ;  /* 0x00000002231d7211 */ /* 0x000fe400030f0eff */
[-C--:B------:R-:W-:Y:S02]  /*2bc0*/  LEA R22, P6, R37, R0.reuse, 0x1 ;  /* 0x0000000025167211 */ /* 0x080fe400078c08ff */
[----:B0-----:R-:W-:Y:S02]  /*2bd0*/  LEA R26, P2, R33, R0, 0x1 ;  /* 0x00000000211a7211 */ /* 0x001fe400078408ff */
[----:B------:R-:W-:Y:S02]  /*2be0*/  LOP3.LUT R4, R19, 0x10, RZ, 0xfc, !PT ;  /* 0x0000001013047812 */ /* 0x000fe400078efcff */
[----:B------:R-:W-:-:S02]  /*2bf0*/  LEA.HI.X.SX32 R27, R33, R2, 0x1, P2 ;  /* 0x00000002211b7211 */ /* 0x000fc400010f0eff */
[----:B------:R-:W-:-:S04]  /*2c00*/  LEA R32, P2, R23, R0, 0x1 ;  /* 0x0000000017207211 */ /* 0x000fc800078408ff */
[-C--:B------:R-:W-:Y:S02]  /*2c10*/  LEA.HI.X.SX32 R33, R23, R2.reuse, 0x1, P2 ;  /* 0x0000000217217211 */ /* 0x080fe400010f0eff */
[----:B------:R-:W-:Y:S02]  /*2c20*/  LEA.HI.X.SX32 R23, R37, R2, 0x1, P6 ;  /* 0x0000000225177211 */ /* 0x000fe400030f0eff */
[----:B------:R-:W-:Y:S01]  /*2c30*/  ISETP.LT.AND P6, PT, R39, UR11, !P0 ;  /* 0x0000000b27007c0c */ /* 0x000fe2000c7c1270 */
[----:B------:R-:W-:Y:S01]  /*2c40*/  @P3 STG.E.U16 desc[UR16][R32.64], R34 ;  /* 0x0000002220003986 */ /* 0x000fe2000c101510 */
[----:B------:R-:W-:Y:S02]  /*2c50*/  ISETP.LT.AND P2, PT, R18, UR11, !P0 ;  /* 0x0000000b12007c0c */ /* 0x000fe4000c741270 */
[----:B------:R-:W-:Y:S01]  /*2c60*/  PRMT R18, R5, 0x7632, R18 ;  /* 0x0000763205127816 */ /* 0x000fe20000000012 */
[----:B------:R0:W-:Y:S01]  /*2c70*/  @P5 STG.E.U16 desc[UR16][R24.64], R5 ;  /* 0x0000000518005986 */ /* 0x0001e2000c101510 */
[----:B------:R-:W-:-:S02]  /*2c80*/  ISETP.LT.AND P3, PT, R45, UR11, !P0 ;  /* 0x0000000b2d007c0c */ /* 0x000fc4000c761270 */
[----:B------:R-:W-:Y:S01]  /*2c90*/  ISETP.LT.AND P5, PT, R49, UR11, !P0 ;  /* 0x0000000b31007c0c */ /* 0x000fe2000c7a1270 */
[----:B------:R2:W-:Y:S01]  /*2ca0*/  @P4 STG.E.U16 desc[UR16][R20.64], R18 ;  /* 0x0000001214004986 */ /* 0x0005e2000c101510 */
[----:B------:R-:W-:Y:S02]  /*2cb0*/  ISETP.LT.AND P4, PT, R4, UR11, !P0 ;  /* 0x0000000b04007c0c */ /* 0x000fe4000c781270 */
[----:B------:R-:W-:Y:S01]  /*2cc0*/  LOP3.LUT R4, R19, 0x12, RZ, 0xfc, !PT ;  /* 0x0000001213047812 */ /* 0x000fe200078efcff */
[----:B------:R3:W-:Y:S01]  /*2cd0*/  @P6 STG.E.U16 desc[UR16][R30.64], R6 ;  /* 0x000000061e006986 */ /* 0x0007e2000c101510 */
[----:B------:R-:W-:Y:S02]  /*2ce0*/  ISETP.LT.AND P6, PT, R47, UR11, !P0 ;  /* 0x0000000b2f007c0c */ /* 0x000fe4000c7c1270 */
[----:B0-----:R-:W-:Y:S02]  /*2cf0*/  PRMT R25, R6, 0x7632, R25 ;  /* 0x0000763206197816 */ /* 0x001fe40000000019 */
[----:B------:R-:W-:Y:S01]  /*2d00*/  PRMT R24, R7, 0x7632, R24 ;  /* 0x0000763207187816 */ /* 0x000fe20000000018 */
[----:B--2---:R-:W-:-:S02]  /*2d10*/  IMAD R21, R16, 0x2, R3 ;  /* 0x0000000210157824 */ /* 0x004fc400078e0203 */
[----:B------:R-:W-:Y:S01]  /*2d20*/  @P3 STG.E.U16 desc[UR16][R26.64], R25 ;  /* 0x000000191a003986 */ /* 0x000fe2000c101510 */
[----:B------:R-:W-:Y:S02]  /*2d30*/  ISETP.LT.AND P3, PT, R4, UR11, !P0 ;  /* 0x0000000b04007c0c */ /* 0x000fe4000c761270 */
[----:B------:R-:W-:Y:S01]  /*2d40*/  LOP3.LUT R18, R19, 0x14, RZ, 0xfc, !PT ;  /* 0x0000001413127812 */ /* 0x000fe200078efcff */
[----:B------:R0:W-:Y:S01]  /*2d50*/  @P5 STG.E.U16 desc[UR16][R28.64], R7 ;  /* 0x000000071c005986 */ /* 0x0001e2000c101510 */
[----:B------:R-:W-:Y:S02]  /*2d60*/  LEA R4, P5, R3, R0, 0x1 ;  /* 0x0000000003047211 */ /* 0x000fe400078a08ff */
[----:B---3--:R-:W-:Y:S01]  /*2d70*/  LOP3.LUT R6, R19, 0x18, RZ, 0xfc, !PT ;  /* 0x0000001813067812 */ /* 0x008fe200078efcff */
[----:B------:R2:W-:Y:S01]  /*2d80*/  @P6 STG.E.U16 desc[UR16][R22.64], R24 ;  /* 0x0000001816006986 */ /* 0x0005e2000c101510 */
[----:B------:R-:W-:Y:S01]  /*2d90*/  LEA.HI.X.SX32 R5, R3, R2, 0x1, P5 ;  /* 0x0000000203057211 */ /* 0x000fe200028f0eff */
[----:B------:R-:W-:Y:S01]  /*2da0*/  IMAD R3, R16, 0x2, R21 ;  /* 0x0000000210037824 */ /* 0x000fe200078e0215 */
[----:B------:R-:W-:-:S02]  /*2db0*/  LEA R20, P6, R21, R0, 0x1 ;  /* 0x0000000015147211 */ /* 0x000fc400078c08ff */
[----:B------:R-:W-:Y:S01]  /*2dc0*/  ISETP.LT.AND P5, PT, R18, UR11, !P0 ;  /* 0x0000000b12007c0c */ /* 0x000fe2000c7a1270 */
[----:B-1----:R1:W-:Y:S01]  /*2dd0*/  @P4 STG.E.U16 desc[UR16][R4.64], R8 ;  /* 0x0000000804004986 */ /* 0x0023e2000c101510 */
[----:B------:R-:W-:Y:S02]  /*2de0*/  LEA.HI.X.SX32 R21, R21, R2, 0x1, P6 ;  /* 0x0000000215157211 */ /* 0x000fe400030f0eff */
[----:B0-----:R-:W-:Y:S02]  /*2df0*/  PRMT R7, R8, 0x7632, R7 ;  /* 0x0000763208077816 */ /* 0x001fe40000000007 */
[----:B------:R-:W-:Y:S01]  /*2e00*/  ISETP.LT.AND P4, PT, R6, UR11, !P0 ;  /* 0x0000000b06007c0c */ /* 0x000fe2000c781270 */
[----:B--2---:R-:W-:Y:S01]  /*2e10*/  IMAD R23, R16, 0x2, R3 ;  /* 0x0000000210177824 */ /* 0x004fe200078e0203 */
[----:B------:R-:W-:Y:S01]  /*2e20*/  LEA R6, P6, R3, R0, 0x1 ;  /* 0x0000000003067211 */ /* 0x000fe200078c08ff */
[----:B------:R0:W-:Y:S01]  /*2e30*/  @P3 STG.E.U16 desc[UR16][R20.64], R7 ;  /* 0x0000000714003986 */ /* 0x0001e2000c101510 */
[----:B------:R-:W-:-:S02]  /*2e40*/  LOP3.LUT R18, R19, 0x16, RZ, 0xfc, !PT ;  /* 0x0000001613127812 */ /* 0x000fc400078efcff */
[C---:B-1----:R-:W-:Y:S02]  /*2e50*/  LOP3.LUT R5, R19.reuse, 0x1a, RZ, 0xfc, !PT ;  /* 0x0000001a13057812 */ /* 0x042fe400078efcff */
[----:B------:R-:W-:Y:S02]  /*2e60*/  ISETP.LT.AND P3, PT, R18, UR11, !P0 ;  /* 0x0000000b12007c0c */ /* 0x000fe4000c761270 */
[C---:B------:R-:W-:Y:S02]  /*2e70*/  LOP3.LUT R8, R19.reuse, 0x1c, RZ, 0xfc, !PT ;  /* 0x0000001c13087812 */ /* 0x040fe400078efcff */
[----:B------:R-:W-:Y:S02]  /*2e80*/  LOP3.LUT R18, R19, 0x3a, RZ, 0xfc, !PT ;  /* 0x0000003a13127812 */ /* 0x000fe400078efcff */
[----:B0-----:R-:W-:Y:S01]  /*2e90*/  LEA.HI.X.SX32 R7, R3, R2, 0x1, P6 ;  /* 0x0000000203077211 */ /* 0x001fe200030f0eff */
[----:B------:R-:W-:Y:S01]  /*2ea0*/  IMAD R3, R16, 0x2, R23 ;  /* 0x0000000210037824 */ /* 0x000fe200078e0217 */
[----:B------:R-:W-:-:S03]  /*2eb0*/  LEA R4, P6, R23, R0, 0x1 ;  /* 0x0000000017047211 */ /* 0x000fc600078c08ff */
[----:B------:R0:W-:Y:S01]  /*2ec0*/  @P5 STG.E.U16 desc[UR16][R6.64], R9 ;  /* 0x0000000906005986 */ /* 0x0001e2000c101510 */
[----:B------:R-:W-:Y:S01]  /*2ed0*/  ISETP.LT.AND P5, PT, R5, UR11, !P0 ;  /* 0x0000000b05007c0c */ /* 0x000fe2000c7a1270 */
[----:B------:R-:W-:Y:S01]  /*2ee0*/  IMAD R21, R16, 0x2, R3 ;  /* 0x0000000210157824 */ /* 0x000fe200078e0203 */
[----:B------:R-:W-:Y:S02]  /*2ef0*/  LEA.HI.X.SX32 R5, R23, R2, 0x1, P6 ;  /* 0x0000000217057211 */ /* 0x000fe400030f0eff */
[----:B------:R-:W-:-:S04]  /*2f00*/  LEA R22, P6, R3, R0, 0x1 ;  /* 0x0000000003167211 */ /* 0x000fc800078c08ff */
[----:B------:R-:W-:Y:S01]  /*2f10*/  LEA.HI.X.SX32 R23, R3, R2, 0x1, P6 ;  /* 0x0000000203177211 */ /* 0x000fe200030f0eff */
[----:B------:R-:W-:Y:S01]  /*2f20*/  IMAD R3, R16, 0x2, R21 ;  /* 0x0000000210037824 */ /* 0x000fe200078e0215 */
[----:B------:R-:W-:Y:S02]  /*2f30*/  LEA R20, P6, R21, R0, 0x1 ;  /* 0x0000000015147211 */ /* 0x000fe400078c08ff */
[----:B0-----:R-:W-:Y:S02]  /*2f40*/  PRMT R7, R9, 0x7632, R7 ;  /* 0x0000763209077816 */ /* 0x001fe40000000007 */
[----:B------:R-:W-:Y:S02]  /*2f50*/  LOP3.LUT R6, R19, 0x20, RZ, 0xfc, !PT ;  /* 0x0000002013067812 */ /* 0x000fe400078efcff */
[----:B------:R-:W-:Y:S01]  /*2f60*/  LEA.HI.X.SX32 R21, R21, R2, 0x1, P6 ;  /* 0x0000000215157211 */ /* 0x000fe200030f0eff */
[----:B------:R0:W-:Y:S01]  /*2f70*/  @P3 STG.E.U16 desc[UR16][R4.64], R7 ;  /* 0x0000000704003986 */ /* 0x0001e2000c101510 */
[----:B------:R-:W-:-:S02]  /*2f80*/  ISETP.LT.AND P3, PT, R8, UR11, !P0 ;  /* 0x0000000b08007c0c */ /* 0x000fc4000c761270 */
[----:B------:R-:W-:Y:S01]  /*2f90*/  PRMT R9, R10, 0x7632, R9 ;  /* 0x000076320a097816 */ /* 0x000fe20000000009 */
[----:B------:R-:W-:Y:S01]  /*2fa0*/  @P4 STG.E.U16 desc[UR16][R22.64], R10 ;  /* 0x0000000a16004986 */ /* 0x000fe2000c101510 */
[----:B------:R-:W-:Y:S02]  /*2fb0*/  ISETP.LT.AND P4, PT, R6, UR11, !P0 ;  /* 0x0000000b06007c0c */ /* 0x000fe4000c781270 */
[----:B------:R-:W-:Y:S01]  /*2fc0*/  LOP3.LUT R8, R19, 0x1e, RZ, 0xfc, !PT ;  /* 0x0000001e13087812 */ /* 0x000fe200078efcff */
[----:B------:R1:W-:Y:S01]  /*2fd0*/  @P5 STG.E.U16 desc[UR16][R20.64], R9 ;  /* 0x0000000914005986 */ /* 0x0003e2000c101510 */
[C---:B------:R-:W-:Y:S02]  /*2fe0*/  LEA R6, P6, R3.reuse, R0, 0x1 ;  /* 0x0000000003067211 */ /* 0x040fe400078c08ff */
[----:B------:R-:W-:Y:S01]  /*2ff0*/  ISETP.LT.AND P5, PT, R8, UR11, !P0 ;  /* 0x0000000b08007c0c */ /* 0x000fe2000c7a1270 */
[----:B0-----:R-:W-:Y:S01]  /*3000*/  IMAD R5, R16, 0x2, R3 ;  /* 0x0000000210057824 */ /* 0x001fe200078e0203 */
[----:B------:R-:W-:-:S02]  /*3010*/  LEA.HI.X.SX32 R7, R3, R2, 0x1, P6 ;  /* 0x0000000203077211 */ /* 0x000fc400030f0eff */
[----:B------:R-:W-:Y:S01]  /*3020*/  LOP3.LUT R8, R19, 0x22, RZ, 0xfc, !PT ;  /* 0x0000002213087812 */ /* 0x000fe200078efcff */
[----:B------:R-:W-:Y:S01]  /*3030*/  IMAD R3, R16, 0x2, R5 ;  /* 0x0000000210037824 */ /* 0x000fe200078e0205 */
[C---:B------:R-:W-:Y:S01]  /*3040*/  LEA R4, P6, R5.reuse, R0, 0x1 ;  /* 0x0000000005047211 */ /* 0x040fe200078c08ff */
[----:B------:R0:W-:Y:S01]  /*3050*/  @P3 STG.E.U16 desc[UR16][R6.64], R11 ;  /* 0x0000000b06003986 */ /* 0x0001e2000c101510 */
[----:B------:R-:W-:Y:S01]  /*3060*/  ISETP.LT.AND P3, PT, R8, UR11, !P0 ;  /* 0x0000000b08007c0c */ /* 0x000fe2000c761270 */
[----:B-1----:R-:W-:Y:S01]  /*3070*/  IMAD R21, R16, 0x2, R3 ;  /* 0x0000000210157824 */ /* 0x002fe200078e0203 */
[----:B------:R-:W-:Y:S02]  /*3080*/  LEA.HI.X.SX32 R5, R5, R2, 0x1, P6 ;  /* 0x0000000205057211 */ /* 0x000fe400030f0eff */
[----:B------:R-:W-:Y:S02]  /*3090*/  LEA R8, P6, R3, R0, 0x1 ;  /* 0x0000000003087211 */ /* 0x000fe400078c08ff */
[----:B------:R-:W-:-:S02]  /*30a0*/  LOP3.LUT R10, R19, 0x24, RZ, 0xfc, !PT ;  /* 0x00000024130a7812 */ /* 0x000fc400078efcff */
[----:B------:R-:W-:Y:S01]  /*30b0*/  LEA.HI.X.SX32 R9, R3, R2, 0x1, P6 ;  /* 0x0000000203097211 */ /* 0x000fe200030f0eff */
[----:B------:R-:W-:Y:S01]  /*30c0*/  IMAD R3, R16, 0x2, R21 ;  /* 0x0000000210037824 */ /* 0x000fe200078e0215 */
[----:B------:R-:W-:Y:S02]  /*30d0*/  ISETP.LT.AND P6, PT, R10, UR11, !P0 ;  /* 0x0000000b0a007c0c */ /* 0x000fe4000c7c1270 */
[----:B0-----:R-:W-:Y:S02]  /*30e0*/  PRMT R7, R11, 0x7632, R7 ;  /* 0x000076320b077816 */ /* 0x001fe40000000007 */
[----:B------:R-:W-:-:S03]  /*30f0*/  LOP3.LUT R6, R19, 0x28, RZ, 0xfc, !PT ;  /* 0x0000002813067812 */ /* 0x000fc600078efcff */
[----:B------:R0:W-:Y:S01]  /*3100*/  @P5 STG.E.U16 desc[UR16][R4.64], R7 ;  /* 0x0000000704005986 */ /* 0x0001e2000c101510 */
[----:B------:R-:W-:-:S03]  /*3110*/  LEA R20, P5, R21, R0, 0x1 ;  /* 0x0000000015147211 */ /* 0x000fc600078a08ff */
[----:B------:R1:W-:Y:S01]  /*3120*/  @P4 STG.E.U16 desc[UR16][R8.64], R12 ;  /* 0x0000000c08004986 */ /* 0x0003e2000c101510 */
[----:B------:R-:W-:Y:S02]  /*3130*/  LEA.HI.X.SX32 R21, R21, R2, 0x1, P5 ;  /* 0x0000000215157211 */ /* 0x000fe400028f0eff */
[----:B------:R-:W-:Y:S02]  /*3140*/  LEA R10, P4, R3, R0, 0x1 ;  /* 0x00000000030a7211 */ /* 0x000fe400078808ff */
[----:B------:R-:W-:Y:S02]  /*3150*/  ISETP.LT.AND P5, PT, R6, UR11, !P0 ;  /* 0x0000000b06007c0c */ /* 0x000fe4000c7a1270 */
[----:B------:R-:W-:Y:S02]  /*3160*/  LOP3.LUT R6, R19, 0x26, RZ, 0xfc, !PT ;  /* 0x0000002613067812 */ /* 0x000fe400078efcff */
[----:B0-----:R-:W-:Y:S02]  /*3170*/  PRMT R5, R12, 0x7632, R5 ;  /* 0x000076320c057816 */ /* 0x001fe40000000005 */
[----:B------:R-:W-:Y:S01]  /*3180*/  LEA.HI.X.SX32 R11, R3, R2, 0x1, P4 ;  /* 0x00000002030b7211 */ /* 0x000fe200020f0eff */
[----:B------:R-:W-:Y:S01]  /*3190*/  IMAD R3, R16, 0x2, R3 ;  /* 0x0000000210037824 */ /* 0x000fe200078e0203 */
[----:B------:R-:W-:Y:S01]  /*31a0*/  LOP3.LUT R4, R19, 0x2a, RZ, 0xfc, !PT ;  /* 0x0000002a13047812 */ /* 0x000fe200078efcff */
[----:B------:R-:W-:Y:S01]  /*31b0*/  @P3 STG.E.U16 desc[UR16][R20.64], R5 ;  /* 0x0000000514003986 */ /* 0x000fe2000c101510 */
[----:B------:R-:W-:Y:S01]  /*31c0*/  ISETP.LT.AND P3, PT, R6, UR11, !P0 ;  /* 0x0000000b06007c0c */ /* 0x000fe2000c761270 */
[----:B------:R-:W-:Y:S01]  /*31d0*/  IMAD R23, R16, 0x2, R3 ;  /* 0x0000000210177824 */ /* 0x000fe200078e0203 */
[----:B------:R-:W-:Y:S01]  /*31e0*/  ISETP.LT.AND P4, PT, R4, UR11, !P0 ;  /* 0x0000000b04007c0c */ /* 0x000fe2000c781270 */
[----:B------:R0:W-:Y:S01]  /*31f0*/  @P6 STG.E.U16 desc[UR16][R10.64], R13 ;  /* 0x0000000d0a006986 */ /* 0x0001e2000c101510 */
[----:B-1----:R-:W-:-:S02]  /*3200*/  LEA R8, P6, R3, R0, 0x1 ;  /* 0x0000000003087211 */ /* 0x002fc400078c08ff */
[----:B------:R-:W-:Y:S01]  /*3210*/  LOP3.LUT R12, R19, 0x2c, RZ, 0xfc, !PT ;  /* 0x0000002c130c7812 */ /* 0x000fe200078efcff */
[----:B------:R1:W2:Y:S01]  /*3220*/  LDS.128 R4, [R17+UR14+0x800] ;  /* 0x0008000e11047984 */ /* 0x0002a20008000c00 */
[----:B------:R-:W-:Y:S01]  /*3230*/  LEA.HI.X.SX32 R9, R3, R2, 0x1, P6 ;  /* 0x0000000203097211 */ /* 0x000fe200030f0eff */
[----:B------:R-:W-:Y:S01]  /*3240*/  IMAD R3, R16, 0x2, R23 ;  /* 0x0000000210037824 */ /* 0x000fe200078e0217 */
[----:B------:R-:W-:-:S04]  /*3250*/  LEA R22, P6, R23, R0, 0x1 ;  /* 0x0000000017167211 */ /* 0x000fc800078c08ff */
[----:B------:R-:W-:Y:S02]  /*3260*/  LEA.HI.X.SX32 R23, R23, R2, 0x1, P6 ;  /* 0x0000000217177211 */ /* 0x000fe400030f0eff */
[----:B0-----:R-:W-:Y:S01]  /*3270*/  PRMT R11, R13, 0x7632, R11 ;  /* 0x000076320d0b7816 */ /* 0x001fe2000000000b */
[----:B------:R-:W-:Y:S01]  /*3280*/  IMAD R13, R16, 0x2, R3 ;  /* 0x00000002100d7824 */ /* 0x000fe200078e0203 */
[----:B------:R-:W-:Y:S02]  /*3290*/  LEA R10, P6, R3, R0, 0x1 ;  /* 0x00000000030a7211 */ /* 0x000fe400078c08ff */
[C---:B-1----:R-:W-:Y:S01]  /*32a0*/  LOP3.LUT R17, R19.reuse, 0x30, RZ, 0xfc, !PT ;  /* 0x0000003013117812 */ /* 0x042fe200078efcff */
[----:B------:R0:W-:Y:S01]  /*32b0*/  @P3 STG.E.U16 desc[UR16][R8.64], R11 ;  /* 0x0000000b08003986 */ /* 0x0001e2000c101510 */
[----:B------:R-:W-:Y:S02]  /*32c0*/  ISETP.LT.AND P3, PT, R12, UR11, !P0 ;  /* 0x0000000b0c007c0c */ /* 0x000fe4000c761270 */
[----:B------:R-:W-:Y:S01]  /*32d0*/  LOP3.LUT R12, R19, 0x2e, RZ, 0xfc, !PT ;  /* 0x0000002e130c7812 */ /* 0x000fe200078efcff */
[----:B------:R1:W-:Y:S03]  /*32e0*/  @P5 STG.E.U16 desc[UR16][R22.64], R14 ;  /* 0x0000000e16005986 */ /* 0x0003e6000c101510 */
[----:B------:R-:W-:-:S02]  /*32f0*/  ISETP.LT.AND P5, PT, R12, UR11, !P0 ;  /* 0x0000000b0c007c0c */ /* 0x000fc4000c7a1270 */
[----:B0-----:R-:W-:Y:S01]  /*3300*/  LEA.HI.X.SX32 R11, R3, R2, 0x1, P6 ;  /* 0x00000002030b7211 */ /* 0x001fe200030f0eff */
[----:B------:R-:W-:Y:S01]  /*3310*/  IMAD R3, R16, 0x2, R13 ;  /* 0x0000000210037824 */ /* 0x000fe200078e020d */
[----:B------:R-:W-:Y:S02]  /*3320*/  PRMT R9, R14, 0x7632, R9 ;  /* 0x000076320e097816 */ /* 0x000fe40000000009 */
[----:B------:R-:W-:Y:S02]  /*3330*/  LEA R12, P6, R13, R0, 0x1 ;  /* 0x000000000d0c7211 */ /* 0x000fe400078c08ff */
[----:B-1----:R-:W-:Y:S01]  /*3340*/  LOP3.LUT R14, R19, 0x34, RZ, 0xfc, !PT ;  /* 0x00000034130e7812 */ /* 0x002fe200078efcff */
[----:B------:R0:W-:Y:S01]  /*3350*/  @P4 STG.E.U16 desc[UR16][R10.64], R9 ;  /* 0x000000090a004986 */ /* 0x0001e2000c101510 */
[----:B------:R-:W-:Y:S02]  /*3360*/  LEA.HI.X.SX32 R13, R13, R2, 0x1, P6 ;  /* 0x000000020d0d7211 */ /* 0x000fe400030f0eff */
[----:B------:R-:W-:Y:S01]  /*3370*/  ISETP.LT.AND P4, PT, R17, UR11, !P0 ;  /* 0x0000000b11007c0c */ /* 0x000fe2000c781270 */
[----:B------:R-:W-:Y:S01]  /*3380*/  IMAD R17, R16, 0x2, R3 ;  /* 0x0000000210117824 */ /* 0x000fe200078e0203 */
[----:B------:R-:W-:Y:S01]  /*3390*/  LEA R8, P6, R3, R0, 0x1 ;  /* 0x0000000003087211 */ /* 0x000fe200078c08ff */
[----:B------:R-:W-:Y:S01]  /*33a0*/  @P3 STG.E.U16 desc[UR16][R12.64], R15 ;  /* 0x0000000f0c003986 */ /* 0x000fe2000c101510 */
[----:B------:R-:W-:-:S02]  /*33b0*/  ISETP.LT.AND P3, PT, R14, UR11, !P0 ;  /* 0x0000000b0e007c0c */ /* 0x000fc4000c761270 */
[----:B------:R-:W-:Y:S02]  /*33c0*/  LOP3.LUT R14, R19, 0x32, RZ, 0xfc, !PT ;  /* 0x00000032130e7812 */ /* 0x000fe400078efcff */
[----:B0-----:R-:W-:Y:S02]  /*33d0*/  PRMT R11, R15, 0x7632, R11 ;  /* 0x000076320f0b7816 */ /* 0x001fe4000000000b */
[----:B------:R-:W-:Y:S01]  /*33e0*/  LEA.HI.X.SX32 R9, R3, R2, 0x1, P6 ;  /* 0x0000000203097211 */ /* 0x000fe200030f0eff */
[----:B------:R-:W-:Y:S01]  /*33f0*/  IMAD R3, R16, 0x2, R17 ;  /* 0x0000000210037824 */ /* 0x000fe200078e0211 */
[----:B------:R-:W-:-:S03]  /*3400*/  LEA R10, P6, R17, R0, 0x1 ;  /* 0x00000000110a7211 */ /* 0x000fc600078c08ff */
[----:B------:R0:W-:Y:S01]  /*3410*/  @P5 STG.E.U16 desc[UR16][R8.64], R11 ;  /* 0x0000000b08005986 */ /* 0x0001e2000c101510 */
[----:B------:R-:W-:Y:S02]  /*3420*/  ISETP.LT.AND P5, PT, R14, UR11, !P0 ;  /* 0x0000000b0e007c0c */ /* 0x000fe4000c7a1270 */
[----:B------:R-:W-:Y:S02]  /*3430*/  LOP3.LUT R14, R19, 0x38, RZ, 0xfc, !PT ;  /* 0x00000038130e7812 */ /* 0x000fe400078efcff */
[----:B0-----:R-:W-:Y:S01]  /*3440*/  LEA.HI.X.SX32 R11, R17, R2, 0x1, P6 ;  /* 0x00000002110b7211 */ /* 0x001fe200030f0eff */
[----:B------:R-:W-:Y:S01]  /*3450*/  IMAD R17, R16, 0x2, R3 ;  /* 0x0000000210117824 */ /* 0x000fe200078e0203 */
[C---:B------:R-:W-:Y:S02]  /*3460*/  LEA R20, P6, R3.reuse, R0, 0x1 ;  /* 0x0000000003147211 */ /* 0x040fe400078c08ff */
[----:B--2---:R-:W-:Y:S01]  /*3470*/  PRMT R9, R4, 0x7632, R9 ;  /* 0x0000763204097816 */ /* 0x004fe20000000009 */
[----:B------:R0:W-:Y:S01]  /*3480*/  @P4 STG.E.U16 desc[UR16][R10.64], R4 ;  /* 0x000000040a004986 */ /* 0x0001e2000c101510 */
[----:B------:R-:W-:Y:S01]  /*3490*/  LEA.HI.X.SX32 R21, R3, R2, 0x1, P6 ;  /* 0x0000000203157211 */ /* 0x000fe200030f0eff */
[----:B------:R-:W-:Y:S01]  /*34a0*/  IMAD R3, R16, 0x2, R17 ;  /* 0x0000000210037824 */ /* 0x000fe200078e0211 */
[----:B------:R-:W-:-:S02]  /*34b0*/  LEA R12, P6, R17, R0, 0x1 ;  /* 0x00000000110c7211 */ /* 0x000fc400078c08ff */
[----:B------:R-:W-:Y:S01]  /*34c0*/  LOP3.LUT R8, R19, 0x36, RZ, 0xfc, !PT ;  /* 0x0000003613087812 */ /* 0x000fe200078efcff */
[----:B------:R-:W-:Y:S01]  /*34d0*/  IMAD R15, R16, 0x2, R3 ;  /* 0x00000002100f7824 */ /* 0x000fe200078e0203 */
[----:B------:R-:W-:Y:S01]  /*34e0*/  LEA.HI.X.SX32 R13, R17, R2, 0x1, P6 ;  /* 0x00000002110d7211 */ /* 0x000fe200030f0eff */
[----:B------:R1:W-:Y:S01]  /*34f0*/  @P5 STG.E.U16 desc[UR16][R20.64], R9 ;  /* 0x0000000914005986 */ /* 0x0003e2000c101510 */
[----:B------:R-:W-:Y:S01]  /*3500*/  ISETP.LT.AND P5, PT, R8, UR11, !P0 ;  /* 0x0000000b08007c0c */ /* 0x000fe2000c7a1270 */
[----:B------:R-:W-:Y:S01]  /*3510*/  IMAD R17, R16, 0x2, R15 ;  /* 0x0000000210117824 */ /* 0x000fe200078e020f */
[----:B------:R-:W-:Y:S01]  /*3520*/  ISETP.LT.AND P4, PT, R14, UR11, !P0 ;  /* 0x0000000b0e007c0c */ /* 0x000fe2000c781270 */
[----:B------:R2:W-:Y:S01]  /*3530*/  @P3 STG.E.U16 desc[UR16][R12.64], R5 ;  /* 0x000000050c003986 */ /* 0x0005e2000c101510 */
[-C--:B------:R-:W-:Y:S02]  /*3540*/  LEA R8, P3, R3, R0.reuse, 0x1 ;  /* 0x0000000003087211 */ /* 0x080fe400078608ff */
[----:B0-----:R-:W-:Y:S01]  /*3550*/  LOP3.LUT R4, R19, 0x3e, RZ, 0xfc, !PT ;  /* 0x0000003e13047812 */ /* 0x001fe200078efcff */
[----:B------:R-:W-:Y:S01]  /*3560*/  IMAD R19, R16, 0x2, R17 ;  /* 0x0000000210137824 */ /* 0x000fe200078e0211 */
[----:B------:R-:W-:-:S02]  /*3570*/  LEA R10, P6, R15, R0, 0x1 ;  /* 0x000000000f0a7211 */ /* 0x000fc400078c08ff */
[----:B-1----:R-:W-:Y:S01]  /*3580*/  LEA.HI.X.SX32 R9, R3, R2, 0x1, P3 ;  /* 0x0000000203097211 */ /* 0x002fe200018f0eff */
[----:B------:R-:W-:Y:S01]  /*3590*/  IMAD R3, R16, 0x2, R19 ;  /* 0x0000000210037824 */ /* 0x000fe200078e0213 */
[----:B------:R-:W-:Y:S02]  /*35a0*/  LEA R14, P3, R17, R0, 0x1 ;  /* 0x00000000110e7211 */ /* 0x000fe400078608ff */
[----:B------:R-:W-:Y:S02]  /*35b0*/  LEA.HI.X.SX32 R11, R15, R2, 0x1, P6 ;  /* 0x000000020f0b7211 */ /* 0x000fe400030f0eff */
[----:B--2---:R-:W-:Y:S02]  /*35c0*/  LEA R12, P6, R19, R0, 0x1 ;  /* 0x00000000130c7211 */ /* 0x004fe400078c08ff */
[----:B------:R-:W-:Y:S02]  /*35d0*/  LEA.HI.X.SX32 R15, R17, R2, 0x1, P3 ;  /* 0x00000002110f7211 */ /* 0x000fe400018f0eff */
[----:B------:R-:W-:-:S02]  /*35e0*/  ISETP.LT.AND P3, PT, R18, UR11, !P0 ;  /* 0x0000000b12007c0c */ /* 0x000fc4000c761270 */
[----:B------:R-:W-:Y:S02]  /*35f0*/  ISETP.LT.AND P0, PT, R4, UR11, !P0 ;  /* 0x0000000b04007c0c */ /* 0x000fe4000c701270 */
[----:B------:R-:W-:Y:S02]  /*3600*/  LEA.HI.X.SX32 R13, R19, R2, 0x1, P6 ;  /* 0x00000002130d7211 */ /* 0x000fe400030f0eff */
[----:B------:R-:W-:Y:S02]  /*3610*/  LEA R4, P6, R3, R0, 0x1 ;  /* 0x0000000003047211 */ /* 0x000fe400078c08ff */
[----:B------:R-:W-:Y:S02]  /*3620*/  PRMT R0, R5, 0x7632, R0 ;  /* 0x0000763205007816 */ /* 0x000fe40000000000 */
[----:B------:R-:W-:Y:S02]  /*3630*/  LEA.HI.X.SX32 R5, R3, R2, 0x1, P6 ;  /* 0x0000000203057211 */ /* 0x000fe400030f0eff */
[----:B------:R-:W-:Y:S01]  /*3640*/  PRMT R2, R6, 0x7632, R2 ;  /* 0x0000763206027816 */ /* 0x000fe20000000002 */
[----:B------:R0:W-:Y:S01]  /*3650*/  @P5 STG.E.U16 desc[UR16][R8.64], R0 ;  /* 0x0000000008005986 */ /* 0x0001e2000c101510 */
[----:B------:R-:W-:-:S03]  /*3660*/  PRMT R3, R7, 0x7632, R3 ;  /* 0x0000763207037816 */ /* 0x000fc60000000003 */
[----:B------:R0:W-:Y:S04]  /*3670*/  @P4 STG.E.U16 desc[UR16][R10.64], R6 ;  /* 0x000000060a004986 */ /* 0x0001e8000c101510 */
[----:B------:R0:W-:Y:S04]  /*3680*/  @P3 STG.E.U16 desc[UR16][R14.64], R2 ;  /* 0x000000020e003986 */ /* 0x0001e8000c101510 */
[----:B------:R0:W-:Y:S04]  /*3690*/  @P2 STG.E.U16 desc[UR16][R12.64], R7 ;  /* 0x000000070c002986 */ /* 0x0001e8000c101510 */
[----:B------:R0:W-:Y:S01]  /*36a0*/  @P0 STG.E.U16 desc[UR16][R4.64], R3 ;  /* 0x0000000304000986 */ /* 0x0001e2000c101510 */
[----:B------:R-:W-:Y:S06]  /*36b0*/  BAR.SYNC.DEFER_BLOCKING 0x0 ;  /* 0x0000000000007b1d */ /* 0x000fec0000010000 */
[----:B------:R-:W-:Y:S05]  /*36c0*/  @P1 BRA `(.L_x_13) ;  /* 0x0000000000a01947 */ /* 0x000fea0003800000 */
[----:B------:R-:W1:Y:S01]  /*36d0*/  S2UR UR5, SR_CgaCtaId ;  /* 0x00000000000579c3 */ /* 0x000e620000008800 */
[----:B------:R-:W-:Y:S01]  /*36e0*/  NOP ;  /* 0x0000000000007918 */ /* 0x000fe20000000000 */
[----:B------:R-:W-:Y:S01]  /*36f0*/  UMOV UR4, 0x50 ;  /* 0x0000005000047882 */ /* 0x000fe20000000000 */
[----:B0-----:R-:W-:Y:S02]  /*3700*/  IMAD.U32 R0, RZ, RZ, UR15 ;  /* 0x0000000fff007e24 */ /* 0x001fe4000f8e00ff */
[----:B------:R-:W-:Y:S02]  /*3710*/  IMAD.MOV.U32 R3, RZ, RZ, 0x3 ;  /* 0x00000003ff037424 */ /* 0x000fe400078e00ff */
[----:B------:R-:W-:Y:S01]  /*3720*/  IMAD.MOV.U32 R7, RZ, RZ, 0x1 ;  /* 0x00000001ff077424 */ /* 0x000fe200078e00ff */
[----:B------:R-:W-:-:S04]  /*3730*/  LOP3.LUT R0, R0, 0xffff, RZ, 0xc0, !PT ;  /* 0x0000ffff00007812 */ /* 0x000fc800078ec0ff */
[----:B------:R-:W-:-:S05]  /*3740*/  SHF.R.U32.HI R0, RZ, 0x5, R0 ;  /* 0x00000005ff007819 */ /* 0x000fca0000011600 */
[----:B------:R-:W-:Y:S01]  /*3750*/  VIADD R2, R0, 0x10 ;  /* 0x0000001000027836 */ /* 0x000fe20000000000 */
[----:B------:R-:W-:Y:S01]  /*3760*/  SHF.L.U32 R0, R3, R0, RZ ;  /* 0x0000000003007219 */ /* 0x000fe200000006ff */
[----:B-1----:R-:W-:-:S03]  /*3770*/  ULEA UR6, UR5, UR4, 0x18 ;  /* 0x0000000405067291 */ /* 0x002fc6000f8ec0ff */
[----:B------:R-:W-:-:S04]  /*3780*/  SHF.L.U32 R3, R7, R2, RZ ;  /* 0x0000000207037219 */ /* 0x000fc800000006ff */
[----:B------:R-:W-:Y:S02]  /*3790*/  LOP3.LUT R0, R3, R0, RZ, 0xfc, !PT ;  /* 0x0000000003007212 */ /* 0x000fe400078efcff */
[----:B------:R-:W0:Y:S02]  /*37a0*/  LDS R5, [UR6] ;  /* 0x00000006ff057984 */ /* 0x000e240008000800 */
[C---:B------:R-:W-:Y:S02]  /*37b0*/  LOP3.LUT R2, R0.reuse, 0xffff, RZ, 0xc0, !PT ;  /* 0x0000ffff00027812 */ /* 0x040fe400078ec0ff */
[----:B0-----:R-:W-:-:S04]  /*37c0*/  LOP3.LUT R3, R0, 0xffff, R5, 0x80, !PT ;  /* 0x0000ffff00037812 */ /* 0x001fc800078e8005 */
[----:B------:R-:W-:-:S13]  /*37d0*/  ISETP.NE.AND P0, PT, R3, R2, PT ;  /* 0x000000020300720c */ /* 0x000fda0003f05270 */
[----:B------:R-:W-:Y:S05]  /*37e0*/  @P0 BRA `(.L_x_14) ;  /* 0x0000000000500947 */ /* 0x000fea0003800000 */
[----:B------:R-:W-:Y:S02]  /*37f0*/  SHF.R.U32.HI R5, RZ, 0x10, R5 ;  /* 0x00000010ff057819 */ /* 0x000fe40000011605 */
[----:B------:R-:W-:-:S04]  /*3800*/  SHF.R.U32.HI R2, RZ, 0x10, R0 ;  /* 0x00000010ff027819 */ /* 0x000fc80000011600 */
[----:B------:R-:W-:-:S04]  /*3810*/  LOP3.LUT R5, R5, R2, RZ, 0xc0, !PT ;  /* 0x0000000205057212 */ /* 0x000fc800078ec0ff */
[----:B------:R-:W-:-:S13]  /*3820*/  ISETP.NE.AND P0, PT, R5, R2, PT ;  /* 0x000000020500720c */ /* 0x000fda0003f05270 */
[----:B------:R-:W-:Y:S05]  /*3830*/  @P0 BRA `(.L_x_15) ;  /* 0x0000000000300947 */ /* 0x000fea0003800000 */
[----:B------:R-:W-:Y:S01]  /*3840*/  R2UR UR4, R0 ;  /* 0x00000000000472ca */ /* 0x000fe200000e0000 */
[----:B------:R-:W-:Y:S01]  /*3850*/  VOTEU.ANY UR5, UPT, PT ;  /* 0x0000000000057886 */ /* 0x000fe200038e0100 */
[----:B------:R-:W0:Y:S01]  /*3860*/  S2R R0, SR_LANEID ;  /* 0x0000000000007919 */ /* 0x000e220000000000 */
[----:B------:R-:W-:-:S10]  /*3870*/  UFLO.U32 UR5, UR5 ;  /* 0x00000005000572bd */ /* 0x000fd400080e0000 */
[----:B------:R-:W-:-:S06]  /*3880*/  ULOP3.LUT UR4, URZ, UR4, URZ, 0x33, !UPT ;  /* 0x00000004ff047292 */ /* 0x000fcc000f8e33ff */
[----:B------:R-:W-:-:S04]  /*3890*/  IMAD.U32 R2, RZ, RZ, UR4 ;  /* 0x00000004ff027e24 */ /* 0x000fc8000f8e00ff */
[----:B------:R-:W1:Y:S02]  /*38a0*/  REDUX UR7, R2 ;  /* 0x00000000020773c4 */ /* 0x000e640000000000 */
[----:B------:R2:W-:Y:S01]  /*38b0*/  UTCATOMSWS.AND URZ, UR4 ;  /* 0x0000000400ff79e3 */ /* 0x0005e20008000000 */
[----:B0-----:R-:W-:Y:S01]  /*38c0*/  ISETP.EQ.U32.AND P0, PT, R0, UR5, PT ;  /* 0x0000000500007c0c */ /* 0x001fe2000bf02070 */
[----:B-1----:R-:W-:-:S12]  /*38d0*/  IMAD.U32 R0, RZ, RZ, UR7 ;  /* 0x00000007ff007e24 */ /* 0x002fd8000f8e00ff */
[----:B------:R2:W-:Y:S01]  /*38e0*/  @P0 ATOMS.AND RZ, [UR6], R0 ;  /* 0x00000000ffff098c */ /* 0x0005e2000a800006 */
[----:B------:R-:W-:Y:S05]  /*38f0*/  BRA `(.L_x_13) ;  /* 0x0000000000147947 */ /* 0x000fea0003800000 */
.L_x_15:
[----:B------:R-:W-:-:S07]  /*3900*/  MOV R2, 0x3920 ;  /* 0x0000392000027802 */ /* 0x000fce0000000f00 */
[----:B------:R-:W-:Y:S05]  /*3910*/  CALL.REL.NOINC `($__internal_0_$__cuda_sm10x_tcgen05_guardrail_trap_col_being_dealloced_not_returned_by_alloc) ;  /* 0x00000000002c7944 */ /* 0x000fea0003c00000 */
[----:B------:R-:W-:Y:S05]  /*3920*/  BRA `(.L_x_13) ;  /* 0x0000000000087947 */ /* 0x000fea0003800000 */
.L_x_14:
[----:B------:R-:W-:-:S07]  /*3930*/  MOV R2, 0x3950 ;  /* 0x0000395000027802 */ /* 0x000fce0000000f00 */
[----:B------:R-:W-:Y:S05]  /*3940*/  CALL.REL.NOINC `($__internal_2_$__cuda_sm10x_tcgen05_guardrail_trap_unallocated_columns_being_dealloced) ;  /* 0x0000000000387944 */ /* 0x000fea0003c00000 */
.L_x_13:
[----:B------:R-:W-:Y:S01]  /*3950*/  NOP ;  /* 0x0000000000007918 */ /* 0x000fe20000000000 */
[----:B--2---:R-:W-:Y:S05]  /*3960*/  EXIT ;  /* 0x000000000000794d */ /* 0x004fea0003800000 */
.L_x_8:
[----:B------:R-:W0:Y:S02]  /*3970*/  SYNCS.PHASECHK.TRANS64.TRYWAIT P5, [UR13], R46 ;  /* 0x0000002eff0075a7 */ /* 0x000e2400080a110d */
[----:B0-----:R-:W-:Y:S05]  /*3980*/  @!P5 BRA `(.L_x_8) ;  /* 0xfffffffc00f8d947 */ /* 0x001fea000383ffff */
[----:B------:R-:W-:Y:S05]  /*3990*/  BRA `(.L_x_16) ;  /* 0xffffffe400947947 */ /* 0x000fea000383ffff */
.L_x_12:
[----:B------:R-:W1:Y:S02]  /*39a0*/  SYNCS.PHASECHK.TRANS64.TRYWAIT P0, [UR13], R4 ;  /* 0x00000004ff0075a7 */ /* 0x000e64000800110d */
[----:B-1----:R-:W-:Y:S05]  /*39b0*/  @!P0 BRA `(.L_x_12) ;  /* 0xfffffffc00f88947 */ /* 0x002fea000383ffff */
[----:B------:R-:W-:Y:S05]  /*39c0*/  BRA `(.L_x_11) ;  /* 0xffffffec002c7947 */ /* 0x000fea000383ffff */
        .weak           $__internal_0_$__cuda_sm10x_tcgen05_guardrail_trap_col_being_dealloced_not_returned_by_alloc
        .type           $__internal_0_$__cuda_sm10x_tcgen05_guardrail_trap_col_being_dealloced_not_returned_by_alloc,@function
        .size           $__internal_0_$__cuda_sm10x_tcgen05_guardrail_trap_col_being_dealloced_not_returned_by_alloc,($__internal_1_$__cuda_sm10x_tcgen05_guardrail_trap_phase_invalid_during_alloc - $__internal_0_$__cuda_sm10x_tcgen05_guardrail_trap_col_being_dealloced_not_returned_by_alloc)
$__internal_0_$__cuda_sm10x_tcgen05_guardrail_trap_col_being_dealloced_not_returned_by_alloc:
[----:B------:R-:W-:Y:S05]  /*39d0*/  BPT.TRAP 0x1 ;  /* 0x000000040000795c */ /* 0x000fea0000300000 */
[----:B------:R-:W-:-:S04]  /*39e0*/  IMAD.MOV.U32 R3, RZ, RZ, 0x0 ;  /* 0x00000000ff037424 */ /* 0x000fc800078e00ff */
[----:B------:R-:W-:Y:S05]  /*39f0*/  RET.REL.NODEC R2 `(matmul_kernel) ;  /* 0xffffffc402807950 */ /* 0x000fea0003c3ffff */
        .weak           $__internal_1_$__cuda_sm10x_tcgen05_guardrail_trap_phase_invalid_during_alloc
        .type           $__internal_1_$__cuda_sm10x_tcgen05_guardrail_trap_phase_invalid_during_alloc,@function
        .size           $__internal_1_$__cuda_sm10x_tcgen05_guardrail_trap_phase_invalid_during_alloc,($__internal_2_$__cuda_sm10x_tcgen05_guardrail_trap_unallocated_columns_being_dealloced - $__internal_1_$__cuda_sm10x_tcgen05_guardrail_trap_phase_invalid_during_alloc)
$__internal_1_$__cuda_sm10x_tcgen05_guardrail_trap_phase_invalid_during_alloc:
[----:B------:R-:W-:Y:S05]  /*3a00*/  BPT.TRAP 0x1 ;  /* 0x000000040000795c */ /* 0x000fea0000300000 */
[----:B------:R-:W-:-:S04]  /*3a10*/  IMAD.MOV.U32 R3, RZ, RZ, 0x0 ;  /* 0x00000000ff037424 */ /* 0x000fc800078e00ff */
[----:B------:R-:W-:Y:S05]  /*3a20*/  RET.REL.NODEC R2 `(matmul_kernel) ;  /* 0xffffffc402747950 */ /* 0x000fea0003c3ffff */
        .weak           $__internal_2_$__cuda_sm10x_tcgen05_guardrail_trap_unallocated_columns_being_dealloced
        .type           $__internal_2_$__cuda_sm10x_tcgen05_guardrail_trap_unallocated_columns_being_dealloced,@function
        .size           $__internal_2_$__cuda_sm10x_tcgen05_guardrail_trap_unallocated_columns_being_dealloced,(.L_x_20 - $__internal_2_$__cuda_sm10x_tcgen05_guardrail_trap_unallocated_columns_being_dealloced)
$__internal_2_$__cuda_sm10x_tcgen05_guardrail_trap_unallocated_columns_being_dealloced:
[----:B------:R-:W-:Y:S05]  /*3a30*/  BPT.TRAP 0x1 ;  /* 0x000000040000795c */ /* 0x000fea0000300000 */
[----:B------:R-:W-:-:S04]  /*3a40*/  IMAD.MOV.U32 R3, RZ, RZ, 0x0 ;  /* 0x00000000ff037424 */ /* 0x000fc800078e00ff */
[----:B------:R-:W-:Y:S05]  /*3a50*/  RET.REL.NODEC R2 `(matmul_kernel) ;  /* 0xffffffc402687950 */ /* 0x000fea0003c3ffff */
.L_x_17:
[----:B------:R-:W-:-:S00]  /*3a60*/  BRA `(.L_x_17) ;  /* 0xfffffffc00fc7947 */ /* 0x000fc0000383ffff */
[----:B------:R-:W-:-:S00]  /*3a70*/  NOP ;  /* 0x0000000000007918 */ /* 0x000fc00000000000 */
        /* <DEDUP_REMOVED lines=8> */
.L_x_20:


//--------------------- .nv.shared.matmul_kernel  --------------------------
	.section	.nv.shared.matmul_kernel,"aw",@nobits
	.sectionflags	@""
	.align	16
	.zero		1024


//--------------------- .nv.shared.reserved.0     --------------------------
	.section	.nv.shared.reserved.0,"aw",@nobits
	.align	8
	.weak		__nv_reservedSMEM_offset_0_alias
	.size		__nv_reservedSMEM_offset_0_alias, 0, 64
	.other		__nv_reservedSMEM_offset_0_alias,@"STO_CUDA_RESERVED_SHARED STV_DEFAULT"
__nv_reservedSMEM_offset_0_alias:
	.zero		0
.nv.shared.reserved.0:
	.zero		64
	.weak		__nv_reservedSMEM_allocation_phase
	.type		__nv_reservedSMEM_allocation_phase,@object
	.size		__nv_reservedSMEM_allocation_phase,(.L_0 - __nv_reservedSMEM_allocation_phase)
__nv_reservedSMEM_allocation_phase:
	.zero		1
.L_0:
	.zero		7
	.weak		__nv_reservedSMEM_devtool_atexit_pc
	.type		__nv_reservedSMEM_devtool_atexit_pc,@object
	.size		__nv_reservedSMEM_devtool_atexit_pc,(__nv_reservedSMEM_allocation_mask - __nv_reservedSMEM_devtool_atexit_pc)
__nv_reservedSMEM_devtool_atexit_pc:
	.zero		8
	.weak		__nv_reservedSMEM_allocation_mask
	.type		__nv_reservedSMEM_allocation_mask,@object
	.size		__nv_reservedSMEM_allocation_mask,(.L_2 - __nv_reservedSMEM_allocation_mask)
__nv_reservedSMEM_allocation_mask:
	.zero		4
.L_2:


//--------------------- .nv.constant0.matmul_kernel --------------------------
	.section	.nv.constant0.matmul_kernel,"a",@progbits
	.sectionflags	@""
	.align	4
.nv.constant0.matmul_kernel:
	.zero		976


//--------------------- SYMBOLS --------------------------

	.type		.nv.reservedSmem.offset0,@object
	.size		.nv.reservedSmem.offset0,0x4
	.type		.nv.reservedSmem.cap,@object
	.size		.nv.reservedSmem.cap,0x4
